// auto-generated by cutlass_sweep.gemm — config: {"arch": "sm_100", "cluster_m": 1, "cluster_n": 1, "dtype": "e4m3", "stages": 5, "tile_k": 32, "tile_m": 128, "tile_n": 128}
#include "cutlass/cutlass.h"
#include "cutlass/gemm/collective/collective_builder.hpp"
#include "cutlass/gemm/device/gemm_universal_adapter.h"
#include "cutlass/gemm/kernel/gemm_universal.hpp"
#include "cutlass/epilogue/collective/collective_builder.hpp"

using ElemA = cutlass::float_e4m3_t;
using ElemB = cutlass::float_e4m3_t;
using ElemCD = cutlass::float_e4m3_t;
using Acc  = float;
using TileShape    = cute::Shape<cute::_128, cute::_128, cute::_32>;
using ClusterShape = cute::Shape<cute::_1, cute::_1, cute::_1>;

using CollectiveEpilogue = typename cutlass::epilogue::collective::CollectiveBuilder<
    cutlass::arch::Sm100, cutlass::arch::OpClassTensorOp,
    TileShape, ClusterShape,
    cutlass::epilogue::collective::EpilogueTileAuto,
    Acc, Acc,
    ElemCD, cutlass::layout::RowMajor, 128 / cutlass::sizeof_bits<ElemCD>::value,
    ElemCD, cutlass::layout::RowMajor, 128 / cutlass::sizeof_bits<ElemCD>::value,
    cutlass::epilogue::collective::EpilogueScheduleAuto
  >::CollectiveOp;

using CollectiveMainloop = typename cutlass::gemm::collective::CollectiveBuilder<
    cutlass::arch::Sm100, cutlass::arch::OpClassTensorOp,
    ElemA, cutlass::layout::RowMajor, 128 / cutlass::sizeof_bits<ElemA>::value,
    ElemB, cutlass::layout::ColumnMajor, 128 / cutlass::sizeof_bits<ElemB>::value,
    Acc,
    TileShape, ClusterShape,
    cutlass::gemm::collective::StageCount<5>,
    cutlass::gemm::collective::KernelScheduleAuto
  >::CollectiveOp;

using GemmKernel = cutlass::gemm::kernel::GemmUniversal<
    cute::Shape<int,int,int,int>,
    CollectiveMainloop,
    CollectiveEpilogue
>;
using Gemm = cutlass::gemm::device::GemmUniversalAdapter<GemmKernel>;

// Force the device kernel symbol into the cubin without needing a host main.
auto* _anchor = &cutlass::device_kernel<GemmKernel>;


// ===== COMPILED SASS (sm_100a) =====

	.target	sm_100a

	.elftype	@"ET_EXEC"


//--------------------- .note.nv.tkinfo           --------------------------
	.section	.note.nv.tkinfo,"",@"SHT_NOTE"
	.sectionflags	@"SHF_NOTE_NV_TKINFO"
	.tkinfo
        /*0018*/ 	.word	0x00000002
        /*0030*/ 	.string	""
        /*0030*/ 	.string	"ptxas"
        /*0030*/ 	.string	"Cuda compilation tools, release 13.0, V13.0.88"
        /*0030*/ 	.string	"Build cuda_13.0.r13.0/compiler.36424714_0"
        /*0030*/ 	.string	"-arch sm_100a -m 64 "



//--------------------- .note.nv.cuinfo           --------------------------
	.section	.note.nv.cuinfo,"",@"SHT_NOTE"
	.sectionflags	@"SHF_NOTE_NV_CUINFO"
        /*0018*/ 	.short	0x0002
        /*001a*/ 	.short	0x0064
        /*001c*/ 	.short	0x0082
	.zero		2


//--------------------- .nv.info                  --------------------------
	.section	.nv.info,"",@"SHT_CUDA_INFO"
	.align	4


	//----- nvinfo : EIATTR_REGCOUNT
	.align		4
        /*0000*/ 	.byte	0x04, 0x2f
        /*0002*/ 	.short	(.L_19 - .L_18)
	.align		4
.L_18:
        /*0004*/ 	.word	index@(_ZN7cutlass13device_kernelINS_4gemm6kernel13GemmUniversalIN4cute5tupleIJiiiiEEENS1_10collective13CollectiveMmaINS1_35MainloopSm100TmaUmmaWarpSpecializedILi5ELi2ELi4ENS5_IJNS4_1CILi1EEESB_SB_EEEEENS5_IJNSA_ILi128EEESE_NSA_ILi32EEEEEENS_12float_e4m3_tENS5_IJlSB_lEEESH_SI_NS4_8TiledMMAINS4_8MMA_AtomIJNS4_10MMA_TraitsINS4_19SM100_MMA_F8F6F4_SSEJSH_SH_fSE_SE_NS4_17integral_constantINS4_4UMMA5MajorELSP_0EEESQ_NSN_INSO_7ScaleInELSR_0EEESS_EEEEEENS4_6LayoutISC_NS5_IJNSA_ILi0EEESW_SW_EEEEENS5_IJNS4_10UnderscoreESZ_SZ_EEEEENS4_13SM90_TMA_LOADENS4_14ComposedLayoutINS4_7SwizzleILi1ELi4ELi3EEENS4_18smem_ptr_flag_bitsILi8EEENSV_INS5_IJNSA_ILi8EEESF_EEENS5_IJSF_SB_EEEEEEEvNS4_8identityES12_S1C_vS1D_EENS_8epilogue10collective18CollectiveEpilogueINS1F_23Sm100TmaWarpSpecializedILi2ELi2ELi64ELb0ELb0EEEJSG_NS5_IJNSV_ISE_SB_EENSV_INSA_ILi64EEESB_EEEEESH_SI_SH_SI_NS1F_6fusion15FusionCallbacksIS1J_NS1O_17LinearCombinationISH_fSH_fLNS_15FloatRoundStyleE2EEESG_S1N_JEEENS4_5SM1004TMEM4LOAD26SM100_TMEM_LOAD_32dp32b64xES12_NS13_INS14_ILi2ELi4ELi3EEES17_NSV_INS5_IJS18_S1L_EEENS5_IJS1L_SB_EEEEEEENS4_39AutoVectorizingCopyWithAssumedAlignmentILi128EEENS4_14SM90_TMA_STOREES22_S24_S24_EEEvvEEEEvNT_6ParamsE)
        /*0008*/ 	.word	0x000000e0


	//----- nvinfo : EIATTR_FRAME_SIZE
	.align		4
.L_19:
        /*000c*/ 	.byte	0x04, 0x11
        /*000e*/ 	.short	(.L_21 - .L_20)
	.align		4
.L_20:
        /*0010*/ 	.word	index@($__internal_2_$__cuda_sm10x_tcgen05_guardrail_trap_unallocated_columns_being_dealloced)
        /*0014*/ 	.word	0x00000000


	//----- nvinfo : EIATTR_FRAME_SIZE
	.align		4
.L_21:
        /*0018*/ 	.byte	0x04, 0x11
        /*001a*/ 	.short	(.L_23 - .L_22)
	.align		4
.L_22:
        /*001c*/ 	.word	index@($__internal_1_$__cuda_sm10x_tcgen05_guardrail_trap_phase_invalid_during_alloc)
        /*0020*/ 	.word	0x00000000


	//----- nvinfo : EIATTR_FRAME_SIZE
	.align		4
.L_23:
        /*0024*/ 	.byte	0x04, 0x11
        /*0026*/ 	.short	(.L_25 - .L_24)
	.align		4
.L_24:
        /*0028*/ 	.word	index@($__internal_0_$__cuda_sm10x_tcgen05_guardrail_trap_col_being_dealloced_not_returned_by_alloc)
        /*002c*/ 	.word	0x00000000


	//----- nvinfo : EIATTR_FRAME_SIZE
	.align		4
.L_25:
        /*0030*/ 	.byte	0x04, 0x11
        /*0032*/ 	.short	(.L_27 - .L_26)
	.align		4
.L_26:
        /*0034*/ 	.word	index@(_ZN7cutlass13device_kernelINS_4gemm6kernel13GemmUniversalIN4cute5tupleIJiiiiEEENS1_10collective13CollectiveMmaINS1_35MainloopSm100TmaUmmaWarpSpecializedILi5ELi2ELi4ENS5_IJNS4_1CILi1EEESB_SB_EEEEENS5_IJNSA_ILi128EEESE_NSA_ILi32EEEEEENS_12float_e4m3_tENS5_IJlSB_lEEESH_SI_NS4_8TiledMMAINS4_8MMA_AtomIJNS4_10MMA_TraitsINS4_19SM100_MMA_F8F6F4_SSEJSH_SH_fSE_SE_NS4_17integral_constantINS4_4UMMA5MajorELSP_0EEESQ_NSN_INSO_7ScaleInELSR_0EEESS_EEEEEENS4_6LayoutISC_NS5_IJNSA_ILi0EEESW_SW_EEEEENS5_IJNS4_10UnderscoreESZ_SZ_EEEEENS4_13SM90_TMA_LOADENS4_14ComposedLayoutINS4_7SwizzleILi1ELi4ELi3EEENS4_18smem_ptr_flag_bitsILi8EEENSV_INS5_IJNSA_ILi8EEESF_EEENS5_IJSF_SB_EEEEEEEvNS4_8identityES12_S1C_vS1D_EENS_8epilogue10collective18CollectiveEpilogueINS1F_23Sm100TmaWarpSpecializedILi2ELi2ELi64ELb0ELb0EEEJSG_NS5_IJNSV_ISE_SB_EENSV_INSA_ILi64EEESB_EEEEESH_SI_SH_SI_NS1F_6fusion15FusionCallbacksIS1J_NS1O_17LinearCombinationISH_fSH_fLNS_15FloatRoundStyleE2EEESG_S1N_JEEENS4_5SM1004TMEM4LOAD26SM100_TMEM_LOAD_32dp32b64xES12_NS13_INS14_ILi2ELi4ELi3EEES17_NSV_INS5_IJS18_S1L_EEENS5_IJS1L_SB_EEEEEEENS4_39AutoVectorizingCopyWithAssumedAlignmentILi128EEENS4_14SM90_TMA_STOREES22_S24_S24_EEEvvEEEEvNT_6ParamsE)
        /*0038*/ 	.word	0x00000000


	//----- nvinfo : EIATTR_MIN_STACK_SIZE
	.align		4
.L_27:
        /*003c*/ 	.byte	0x04, 0x12
        /*003e*/ 	.short	(.L_29 - .L_28)
	.align		4
.L_28:
        /*0040*/ 	.word	index@(_ZN7cutlass13device_kernelINS_4gemm6kernel13GemmUniversalIN4cute5tupleIJiiiiEEENS1_10collective13CollectiveMmaINS1_35MainloopSm100TmaUmmaWarpSpecializedILi5ELi2ELi4ENS5_IJNS4_1CILi1EEESB_SB_EEEEENS5_IJNSA_ILi128EEESE_NSA_ILi32EEEEEENS_12float_e4m3_tENS5_IJlSB_lEEESH_SI_NS4_8TiledMMAINS4_8MMA_AtomIJNS4_10MMA_TraitsINS4_19SM100_MMA_F8F6F4_SSEJSH_SH_fSE_SE_NS4_17integral_constantINS4_4UMMA5MajorELSP_0EEESQ_NSN_INSO_7ScaleInELSR_0EEESS_EEEEEENS4_6LayoutISC_NS5_IJNSA_ILi0EEESW_SW_EEEEENS5_IJNS4_10UnderscoreESZ_SZ_EEEEENS4_13SM90_TMA_LOADENS4_14ComposedLayoutINS4_7SwizzleILi1ELi4ELi3EEENS4_18smem_ptr_flag_bitsILi8EEENSV_INS5_IJNSA_ILi8EEESF_EEENS5_IJSF_SB_EEEEEEEvNS4_8identityES12_S1C_vS1D_EENS_8epilogue10collective18CollectiveEpilogueINS1F_23Sm100TmaWarpSpecializedILi2ELi2ELi64ELb0ELb0EEEJSG_NS5_IJNSV_ISE_SB_EENSV_INSA_ILi64EEESB_EEEEESH_SI_SH_SI_NS1F_6fusion15FusionCallbacksIS1J_NS1O_17LinearCombinationISH_fSH_fLNS_15FloatRoundStyleE2EEESG_S1N_JEEENS4_5SM1004TMEM4LOAD26SM100_TMEM_LOAD_32dp32b64xES12_NS13_INS14_ILi2ELi4ELi3EEES17_NSV_INS5_IJS18_S1L_EEENS5_IJS1L_SB_EEEEEEENS4_39AutoVectorizingCopyWithAssumedAlignmentILi128EEENS4_14SM90_TMA_STOREES22_S24_S24_EEEvvEEEEvNT_6ParamsE)
        /*0044*/ 	.word	0x00000000
.L_29:


//--------------------- .nv.compat                --------------------------
	.section	.nv.compat,"",@"SHT_CUDA_COMPAT_INFO"
	.align	4
        /*0000*/ 	.byte	0x02, 0x09, 0x01, 0x00, 0x02, 0x02, 0x02, 0x00, 0x02, 0x05, 0x05, 0x00, 0x03, 0x07, 0x01, 0x01
        /*0010*/ 	.byte	0x02, 0x03, 0x01, 0x00, 0x02, 0x06, 0x01, 0x00, 0x04, 0x0b, 0x08, 0x00, 0x09, 0x00, 0x00, 0x00
        /*0020*/ 	.byte	0x00, 0x00, 0x00, 0x00


//--------------------- .nv.info._ZN7cutlass13device_kernelINS_4gemm6kernel13GemmUniversalIN4cute5tupleIJiiiiEEENS1_10collective13CollectiveMmaINS1_35MainloopSm100TmaUmmaWarpSpecializedILi5ELi2ELi4ENS5_IJNS4_1CILi1EEESB_SB_EEEEENS5_IJNSA_ILi128EEESE_NSA_ILi32EEEEEENS_12float_e4m3_tENS5_IJlSB_lEEESH_SI_NS4_8TiledMMAINS4_8MMA_AtomIJNS4_10MMA_TraitsINS4_19SM100_MMA_F8F6F4_SSEJSH_SH_fSE_SE_NS4_17integral_constantINS4_4UMMA5MajorELSP_0EEESQ_NSN_INSO_7ScaleInELSR_0EEESS_EEEEEENS4_6LayoutISC_NS5_IJNSA_ILi0EEESW_SW_EEEEENS5_IJNS4_10UnderscoreESZ_SZ_EEEEENS4_13SM90_TMA_LOADENS4_14ComposedLayoutINS4_7SwizzleILi1ELi4ELi3EEENS4_18smem_ptr_flag_bitsILi8EEENSV_INS5_IJNSA_ILi8EEESF_EEENS5_IJSF_SB_EEEEEEEvNS4_8identityES12_S1C_vS1D_EENS_8epilogue10collective18CollectiveEpilogueINS1F_23Sm100TmaWarpSpecializedILi2ELi2ELi64ELb0ELb0EEEJSG_NS5_IJNSV_ISE_SB_EENSV_INSA_ILi64EEESB_EEEEESH_SI_SH_SI_NS1F_6fusion15FusionCallbacksIS1J_NS1O_17LinearCombinationISH_fSH_fLNS_15FloatRoundStyleE2EEESG_S1N_JEEENS4_5SM1004TMEM4LOAD26SM100_TMEM_LOAD_32dp32b64xES12_NS13_INS14_ILi2ELi4ELi3EEES17_NSV_INS5_IJS18_S1L_EEENS5_IJS1L_SB_EEEEEEENS4_39AutoVectorizingCopyWithAssumedAlignmentILi128EEENS4_14SM90_TMA_STOREES22_S24_S24_EEEvvEEEEvNT_6ParamsE --------------------------
	.section	.nv.info._ZN7cutlass13device_kernelINS_4gemm6kernel13GemmUniversalIN4cute5tupleIJiiiiEEENS1_10collective13CollectiveMmaINS1_35MainloopSm100TmaUmmaWarpSpecializedILi5ELi2ELi4ENS5_IJNS4_1CILi1EEESB_SB_EEEEENS5_IJNSA_ILi128EEESE_NSA_ILi32EEEEEENS_12float_e4m3_tENS5_IJlSB_lEEESH_SI_NS4_8TiledMMAINS4_8MMA_AtomIJNS4_10MMA_TraitsINS4_19SM100_MMA_F8F6F4_SSEJSH_SH_fSE_SE_NS4_17integral_constantINS4_4UMMA5MajorELSP_0EEESQ_NSN_INSO_7ScaleInELSR_0EEESS_EEEEEENS4_6LayoutISC_NS5_IJNSA_ILi0EEESW_SW_EEEEENS5_IJNS4_10UnderscoreESZ_SZ_EEEEENS4_13SM90_TMA_LOADENS4_14ComposedLayoutINS4_7SwizzleILi1ELi4ELi3EEENS4_18smem_ptr_flag_bitsILi8EEENSV_INS5_IJNSA_ILi8EEESF_EEENS5_IJSF_SB_EEEEEEEvNS4_8identityES12_S1C_vS1D_EENS_8epilogue10collective18CollectiveEpilogueINS1F_23Sm100TmaWarpSpecializedILi2ELi2ELi64ELb0ELb0EEEJSG_NS5_IJNSV_ISE_SB_EENSV_INSA_ILi64EEESB_EEEEESH_SI_SH_SI_NS1F_6fusion15FusionCallbacksIS1J_NS1O_17LinearCombinationISH_fSH_fLNS_15FloatRoundStyleE2EEESG_S1N_JEEENS4_5SM1004TMEM4LOAD26SM100_TMEM_LOAD_32dp32b64xES12_NS13_INS14_ILi2ELi4ELi3EEES17_NSV_INS5_IJS18_S1L_EEENS5_IJS1L_SB_EEEEEEENS4_39AutoVectorizingCopyWithAssumedAlignmentILi128EEENS4_14SM90_TMA_STOREES22_S24_S24_EEEvvEEEEvNT_6ParamsE,"",@"SHT_CUDA_INFO"
	.sectionflags	@""
	.align	4


	//----- nvinfo : EIATTR_CUDA_API_VERSION
	.align		4
        /*0000*/ 	.byte	0x04, 0x37
        /*0002*/ 	.short	(.L_31 - .L_30)
.L_30:
        /*0004*/ 	.word	0x00000082


	//----- nvinfo : EIATTR_KPARAM_INFO
	.align		4
.L_31:
        /*0008*/ 	.byte	0x04, 0x17
        /*000a*/ 	.short	(.L_33 - .L_32)
.L_32:
        /*000c*/ 	.word	0x00000000
        /*0010*/ 	.short	0x0000
        /*0012*/ 	.short	0x0000
        /*0014*/ 	.byte	0x00, 0xf0, 0x01, 0x20


	//----- nvinfo : EIATTR_AT_ENTRY_FRAGMENTS
	.align		4
.L_33:
        /*0018*/ 	.byte	0x04, 0x4f
        /*001a*/ 	.short	(.L_35 - .L_34)


	//   ....[0]....
.L_34:
        /*001c*/ 	.word	0x00000006


	//----- nvinfo : EIATTR_RESERVED_SMEM_USED
	.align		4
.L_35:
        /*0020*/ 	.byte	0x01, 0x41
	.zero		2


	//----- nvinfo : EIATTR_SPARSE_MMA_MASK
	.align		4
        /*0024*/ 	.byte	0x03, 0x50
        /*0026*/ 	.short	0x0000


	//----- nvinfo : EIATTR_TCGEN05_1CTA_USED
	.align		4
        /*0028*/ 	.byte	0x01, 0x51
	.zero		2


	//----- nvinfo : EIATTR_MAXREG_COUNT
	.align		4
        /*002c*/ 	.byte	0x03, 0x1b
        /*002e*/ 	.short	0x00ff


	//----- nvinfo : EIATTR_NUM_BARRIERS
	.align		4
        /*0030*/ 	.byte	0x02, 0x4c
        /*0032*/ 	.byte	0x07
	.zero		1


	//----- nvinfo : EIATTR_EXTERNS
	.align		4
        /*0034*/ 	.byte	0x04, 0x0f
        /*0036*/ 	.short	(.L_37 - .L_36)


	//   ....[0]....
	.align		4
.L_36:
        /*0038*/ 	.word	index@(__assertfail)


	//----- nvinfo : EIATTR_MERCURY_ISA_VERSION
	.align		4
.L_37:
        /*003c*/ 	.byte	0x03, 0x5f
        /*003e*/ 	.short	0x0101


	//----- nvinfo : EIATTR_INT_WARP_WIDE_INSTR_OFFSETS
	.align		4
        /*0040*/ 	.byte	0x04, 0x31
        /*0042*/ 	.short	(.L_39 - .L_38)


	//   ....[0]....
.L_38:
        /*0044*/ 	.word	0x00001da0


	//   ....[1]....
        /*0048*/ 	.word	0x00003730


	//   ....[2]....
        /*004c*/ 	.word	0x00003750


	//   ....[3]....
        /*0050*/ 	.word	0x00003780


	//   ....[4]....
        /*0054*/ 	.word	0x000040b0


	//   ....[5]....
        /*0058*/ 	.word	0x00004120


	//   ....[6]....
        /*005c*/ 	.word	0x00004300


	//   ....[7]....
        /*0060*/ 	.word	0x00004460


	//----- nvinfo : EIATTR_COOP_GROUP_MASK_REGIDS
	.align		4
.L_39:
        /*0064*/ 	.byte	0x04, 0x29
        /*0066*/ 	.short	(.L_41 - .L_40)


	//   ....[0]....
.L_40:
        /*0068*/ 	.word	0xffffffff


	//   ....[1]....
        /*006c*/ 	.word	0xffffffff


	//   ....[2]....
        /*0070*/ 	.word	0xffffffff


	//   ....[3]....
        /*0074*/ 	.word	0xffffffff


	//   ....[4]....
        /*0078*/ 	.word	0xffffffff


	//   ....[5]....
        /*007c*/ 	.word	0xffffffff


	//   ....[6]....
        /*0080*/ 	.word	0xffffffff


	//   ....[7]....
        /*0084*/ 	.word	0xffffffff


	//   ....[8]....
        /*0088*/ 	.word	0xffffffff


	//   ....[9]....
        /*008c*/ 	.word	0xffffffff


	//   ....[10]....
        /*0090*/ 	.word	0xffffffff


	//   ....[11]....
        /*0094*/ 	.word	0xffffffff


	//   ....[12]....
        /*0098*/ 	.word	0xffffffff


	//----- nvinfo : EIATTR_COOP_GROUP_INSTR_OFFSETS
	.align		4
.L_41:
        /*009c*/ 	.byte	0x04, 0x28
        /*009e*/ 	.short	(.L_43 - .L_42)


	//   ....[0]....
.L_42:
        /*00a0*/ 	.word	0x00000090


	//   ....[1]....
        /*00a4*/ 	.word	0x000004d0


	//   ....[2]....
        /*00a8*/ 	.word	0x00000660


	//   ....[3]....
        /*00ac*/ 	.word	0x000007c0


	//   ....[4]....
        /*00b0*/ 	.word	0x000008c0


	//   ....[5]....
        /*00b4*/ 	.word	0x00000a30


	//   ....[6]....
        /*00b8*/ 	.word	0x00000bd0


	//   ....[7]....
        /*00bc*/ 	.word	0x00001c80


	//   ....[8]....
        /*00c0*/ 	.word	0x00002af0


	//   ....[9]....
        /*00c4*/ 	.word	0x00002d00


	//   ....[10]....
        /*00c8*/ 	.word	0x00002d30


	//   ....[11]....
        /*00cc*/ 	.word	0x00003610


	//   ....[12]....
        /*00d0*/ 	.word	0x00003840


	//----- nvinfo : EIATTR_VRC_CTA_INIT_COUNT
	.align		4
.L_43:
        /*00d4*/ 	.byte	0x02, 0x4a
        /*00d6*/ 	.byte	0x80
	.zero		1


	//----- nvinfo : EIATTR_SYSCALL_OFFSETS
	.align		4
        /*00d8*/ 	.byte	0x04, 0x46
        /*00da*/ 	.short	(.L_45 - .L_44)


	//   ....[0]....
.L_44:
        /*00dc*/ 	.word	0x00004e90


	//   ....[1]....
        /*00e0*/ 	.word	0x00004fd0


	//   ....[2]....
        /*00e4*/ 	.word	0x00005830


	//   ....[3]....
        /*00e8*/ 	.word	0x00006e40


	//----- nvinfo : EIATTR_MBARRIER_INSTR_OFFSETS
	.align		4
.L_45:
        /*00ec*/ 	.byte	0x04, 0x39
        /*00ee*/ 	.short	(.L_47 - .L_46)


	//   ....[0]....
.L_46:
        /*00f0*/ 	.word	0x000005b0
        /*00f4*/ 	.word	0x000000ff
        /*00f8*/ 	.word	0x00000000
        /*00fc*/ 	.short	0x0100
        /*00fe*/ 	.byte	0x05
	.zero		1


	//   ....[1]....
        /*0100*/ 	.word	0x000005c0
        /*0104*/ 	.word	0x000000ff
        /*0108*/ 	.word	0x00000028
        /*010c*/ 	.short	0x0100
        /*010e*/ 	.byte	0x05
	.zero		1


	//   ....[2]....
        /*0110*/ 	.word	0x000005d0
        /*0114*/ 	.word	0x000000ff
        /*0118*/ 	.word	0x00000008
        /*011c*/ 	.short	0x0100
        /*011e*/ 	.byte	0x05
	.zero		1


	//   ....[3]....
        /*0120*/ 	.word	0x000005e0
        /*0124*/ 	.word	0x000000ff
        /*0128*/ 	.word	0x00000030
        /*012c*/ 	.short	0x0100
        /*012e*/ 	.byte	0x05
	.zero		1


	//   ....[4]....
        /*0130*/ 	.word	0x000005f0
        /*0134*/ 	.word	0x000000ff
        /*0138*/ 	.word	0x00000010
        /*013c*/ 	.short	0x0100
        /*013e*/ 	.byte	0x05
	.zero		1


	//   ....[5]....
        /*0140*/ 	.word	0x00000600
        /*0144*/ 	.word	0x000000ff
        /*0148*/ 	.word	0x00000038
        /*014c*/ 	.short	0x0100
        /*014e*/ 	.byte	0x05
	.zero		1


	//   ....[6]....
        /*0150*/ 	.word	0x00000610
        /*0154*/ 	.word	0x000000ff
        /*0158*/ 	.word	0x00000018
        /*015c*/ 	.short	0x0100
        /*015e*/ 	.byte	0x05
	.zero		1


	//   ....[7]....
        /*0160*/ 	.word	0x00000620
        /*0164*/ 	.word	0x000000ff
        /*0168*/ 	.word	0x00000040
        /*016c*/ 	.short	0x0100
        /*016e*/ 	.byte	0x05
	.zero		1


	//   ....[8]....
        /*0170*/ 	.word	0x00000630
        /*0174*/ 	.word	0x000000ff
        /*0178*/ 	.word	0x00000020
        /*017c*/ 	.short	0x0100
        /*017e*/ 	.byte	0x05
	.zero		1


	//   ....[9]....
        /*0180*/ 	.word	0x00000640
        /*0184*/ 	.word	0x000000ff
        /*0188*/ 	.word	0x00000048
        /*018c*/ 	.short	0x0100
        /*018e*/ 	.byte	0x05
	.zero		1


	//   ....[10]....
        /*0190*/ 	.word	0x00000770
        /*0194*/ 	.word	0x000000ff
        /*0198*/ 	.word	0x00000050
        /*019c*/ 	.short	0x0100
        /*019e*/ 	.byte	0x07
	.zero		1


	//   ....[11]....
        /*01a0*/ 	.word	0x00000780
        /*01a4*/ 	.word	0x000000ff
        /*01a8*/ 	.word	0x00000060
        /*01ac*/ 	.short	0x0100
        /*01ae*/ 	.byte	0x07
	.zero		1


	//   ....[12]....
        /*01b0*/ 	.word	0x00000790
        /*01b4*/ 	.word	0x000000ff
        /*01b8*/ 	.word	0x00000058
        /*01bc*/ 	.short	0x0100
        /*01be*/ 	.byte	0x07
	.zero		1


	//   ....[13]....
        /*01c0*/ 	.word	0x000007a0
        /*01c4*/ 	.word	0x000000ff
        /*01c8*/ 	.word	0x00000068
        /*01cc*/ 	.short	0x0100
        /*01ce*/ 	.byte	0x07
	.zero		1


	//   ....[14]....
        /*01d0*/ 	.word	0x00000890
        /*01d4*/ 	.word	0x000000ff
        /*01d8*/ 	.word	0x00000070
        /*01dc*/ 	.short	0x0100
        /*01de*/ 	.byte	0x05
	.zero		1


	//   ....[15]....
        /*01e0*/ 	.word	0x000008a0
        /*01e4*/ 	.word	0x000000ff
        /*01e8*/ 	.word	0x00000078
        /*01ec*/ 	.short	0x0100
        /*01ee*/ 	.byte	0x05
	.zero		1


	//   ....[16]....
        /*01f0*/ 	.word	0x000009e0
        /*01f4*/ 	.word	0x000000ff
        /*01f8*/ 	.word	0x00000080
        /*01fc*/ 	.short	0x0100
        /*01fe*/ 	.byte	0x05
	.zero		1


	//   ....[17]....
        /*0200*/ 	.word	0x000009f0
        /*0204*/ 	.word	0x000000ff
        /*0208*/ 	.word	0x00000090
        /*020c*/ 	.short	0x0100
        /*020e*/ 	.byte	0x05
	.zero		1


	//   ....[18]....
        /*0210*/ 	.word	0x00000a00
        /*0214*/ 	.word	0x000000ff
        /*0218*/ 	.word	0x00000088
        /*021c*/ 	.short	0x0100
        /*021e*/ 	.byte	0x05
	.zero		1


	//   ....[19]....
        /*0220*/ 	.word	0x00000a10
        /*0224*/ 	.word	0x000000ff
        /*0228*/ 	.word	0x00000098
        /*022c*/ 	.short	0x0100
        /*022e*/ 	.byte	0x05
	.zero		1


	//   ....[20]....
        /*0230*/ 	.word	0x00000b40
        /*0234*/ 	.word	0x000000ff
        /*0238*/ 	.word	0x000000a0
        /*023c*/ 	.short	0x0100
        /*023e*/ 	.byte	0x07
	.zero		1


	//   ....[21]....
        /*0240*/ 	.word	0x00000b50
        /*0244*/ 	.word	0x000000ff
        /*0248*/ 	.word	0x000000c0
        /*024c*/ 	.short	0x0100
        /*024e*/ 	.byte	0x07
	.zero		1


	//   ....[22]....
        /*0250*/ 	.word	0x00000b60
        /*0254*/ 	.word	0x000000ff
        /*0258*/ 	.word	0x000000a8
        /*025c*/ 	.short	0x0100
        /*025e*/ 	.byte	0x07
	.zero		1


	//   ....[23]....
        /*0260*/ 	.word	0x00000b70
        /*0264*/ 	.word	0x000000ff
        /*0268*/ 	.word	0x000000c8
        /*026c*/ 	.short	0x0100
        /*026e*/ 	.byte	0x07
	.zero		1


	//   ....[24]....
        /*0270*/ 	.word	0x00000b80
        /*0274*/ 	.word	0x000000ff
        /*0278*/ 	.word	0x000000b0
        /*027c*/ 	.short	0x0100
        /*027e*/ 	.byte	0x07
	.zero		1


	//   ....[25]....
        /*0280*/ 	.word	0x00000b90
        /*0284*/ 	.word	0x000000ff
        /*0288*/ 	.word	0x000000d0
        /*028c*/ 	.short	0x0100
        /*028e*/ 	.byte	0x07
	.zero		1


	//   ....[26]....
        /*0290*/ 	.word	0x00000ba0
        /*0294*/ 	.word	0x000000ff
        /*0298*/ 	.word	0x000000b8
        /*029c*/ 	.short	0x0100
        /*029e*/ 	.byte	0x07
	.zero		1


	//   ....[27]....
        /*02a0*/ 	.word	0x00000bb0
        /*02a4*/ 	.word	0x000000ff
        /*02a8*/ 	.word	0x000000d8
        /*02ac*/ 	.short	0x0100
        /*02ae*/ 	.byte	0x07
	.zero		1


	//   ....[28]....
        /*02b0*/ 	.word	0x00000ca0
        /*02b4*/ 	.word	0x000000ff
        /*02b8*/ 	.word	0x000000e0
        /*02bc*/ 	.short	0x0100
        /*02be*/ 	.byte	0x05
	.zero		1


	//   ....[29]....
        /*02c0*/ 	.word	0x00000cb0
        /*02c4*/ 	.word	0x000000ff
        /*02c8*/ 	.word	0x000000f0
        /*02cc*/ 	.short	0x0100
        /*02ce*/ 	.byte	0x05
	.zero		1


	//   ....[30]....
        /*02d0*/ 	.word	0x00000cc0
        /*02d4*/ 	.word	0x000000ff
        /*02d8*/ 	.word	0x000000e8
        /*02dc*/ 	.short	0x0100
        /*02de*/ 	.byte	0x05
	.zero		1


	//   ....[31]....
        /*02e0*/ 	.word	0x00000cd0
        /*02e4*/ 	.word	0x000000ff
        /*02e8*/ 	.word	0x000000f8
        /*02ec*/ 	.short	0x0100
        /*02ee*/ 	.byte	0x05
	.zero		1


	//   ....[32]....
        /*02f0*/ 	.word	0x000015a0
        /*02f4*/ 	.word	0x00000003
        /*02f8*/ 	.word	0x000000f0
        /*02fc*/ 	.short	0x010a
        /*02fe*/ 	.byte	0xff
	.zero		1


	//   ....[33]....
        /*0300*/ 	.word	0x000015d0
        /*0304*/ 	.word	0x00000003
        /*0308*/ 	.word	0x000000e0
        /*030c*/ 	.short	0x0101
        /*030e*/ 	.byte	0xff
	.zero		1


	//   ....[34]....
        /*0310*/ 	.word	0x000016a0
        /*0314*/ 	.word	0x000000ff
        /*0318*/ 	.word	0x00000028
        /*031c*/ 	.short	0x010a
        /*031e*/ 	.byte	0x08
	.zero		1


	//   ....[35]....
        /*0320*/ 	.word	0x00001740
        /*0324*/ 	.word	0x000000ff
        /*0328*/ 	.word	0x00000028
        /*032c*/ 	.short	0x010a
        /*032e*/ 	.byte	0x21
	.zero		1


	//   ....[36]....
        /*0330*/ 	.word	0x000018a0
        /*0334*/ 	.word	0x000000ff
        /*0338*/ 	.word	0x00000028
        /*033c*/ 	.short	0x010a
        /*033e*/ 	.byte	0x08
	.zero		1


	//   ....[37]....
        /*0340*/ 	.word	0x00001990
        /*0344*/ 	.word	0x000000ff
        /*0348*/ 	.word	0x00000078
        /*034c*/ 	.short	0x0101
        /*034e*/ 	.byte	0x04
	.zero		1


	//   ....[38]....
        /*0350*/ 	.word	0x000019b0
        /*0354*/ 	.word	0x000000ff
        /*0358*/ 	.word	0x00000028
        /*035c*/ 	.short	0x010a
        /*035e*/ 	.byte	0x08
	.zero		1


	//   ....[39]....
        /*0360*/ 	.word	0x00001a30
        /*0364*/ 	.word	0x000000ff
        /*0368*/ 	.word	0x00000028
        /*036c*/ 	.short	0x010a
        /*036e*/ 	.byte	0x11
	.zero		1


	//   ....[40]....
        /*0370*/ 	.word	0x00001b90
        /*0374*/ 	.word	0x000000ff
        /*0378*/ 	.word	0x00000028
        /*037c*/ 	.short	0x010a
        /*037e*/ 	.byte	0x08
	.zero		1


	//   ....[41]....
        /*0380*/ 	.word	0x00001cb0
        /*0384*/ 	.word	0x00000002
        /*0388*/ 	.word	0x00000080
        /*038c*/ 	.short	0x010a
        /*038e*/ 	.byte	0xff
	.zero		1


	//   ....[42]....
        /*0390*/ 	.word	0x00001d70
        /*0394*/ 	.word	0x00000002
        /*0398*/ 	.word	0x00000000
        /*039c*/ 	.short	0x0101
        /*039e*/ 	.byte	0xff
	.zero		1


	//   ....[43]....
        /*03a0*/ 	.word	0x000022d0
        /*03a4*/ 	.word	0x000000ff
        /*03a8*/ 	.word	0x00000000
        /*03ac*/ 	.short	0x010a
        /*03ae*/ 	.byte	0x05
	.zero		1


	//   ....[44]....
        /*03b0*/ 	.word	0x00002360
        /*03b4*/ 	.word	0x000000ff
        /*03b8*/ 	.word	0x00000000
        /*03bc*/ 	.short	0x010a
        /*03be*/ 	.byte	0x05
	.zero		1


	//   ....[45]....
        /*03c0*/ 	.word	0x000023f0
        /*03c4*/ 	.word	0x000000ff
        /*03c8*/ 	.word	0x00000000
        /*03cc*/ 	.short	0x010a
        /*03ce*/ 	.byte	0x05
	.zero		1


	//   ....[46]....
        /*03d0*/ 	.word	0x00002480
        /*03d4*/ 	.word	0x000000ff
        /*03d8*/ 	.word	0x00000000
        /*03dc*/ 	.short	0x010a
        /*03de*/ 	.byte	0x05
	.zero		1


	//   ....[47]....
        /*03e0*/ 	.word	0x00002520
        /*03e4*/ 	.word	0x00000000
        /*03e8*/ 	.word	0x00000000
        /*03ec*/ 	.short	0x010a
        /*03ee*/ 	.byte	0xff
	.zero		1


	//   ....[48]....
        /*03f0*/ 	.word	0x00002640
        /*03f4*/ 	.word	0x00000000
        /*03f8*/ 	.word	0x000000e0
        /*03fc*/ 	.short	0x010a
        /*03fe*/ 	.byte	0xff
	.zero		1


	//   ....[49]....
        /*0400*/ 	.word	0x000026a0
        /*0404*/ 	.word	0x00000004
        /*0408*/ 	.word	0x00000000
        /*040c*/ 	.short	0x0101
        /*040e*/ 	.byte	0xff
	.zero		1


	//   ....[50]....
        /*0410*/ 	.word	0x000026c0
        /*0414*/ 	.word	0x000000ff
        /*0418*/ 	.word	0x00000090
        /*041c*/ 	.short	0x010a
        /*041e*/ 	.byte	0x05
	.zero		1


	//   ....[51]....
        /*0420*/ 	.word	0x000027e0
        /*0424*/ 	.word	0x00000000
        /*0428*/ 	.word	0x00000080
        /*042c*/ 	.short	0x010a
        /*042e*/ 	.byte	0xff
	.zero		1


	//   ....[52]....
        /*0430*/ 	.word	0x000028f0
        /*0434*/ 	.word	0x00000000
        /*0438*/ 	.word	0x00000000
        /*043c*/ 	.short	0x0101
        /*043e*/ 	.byte	0xff
	.zero		1


	//   ....[53]....
        /*0440*/ 	.word	0x00002980
        /*0444*/ 	.word	0x000000ff
        /*0448*/ 	.word	0x00000090
        /*044c*/ 	.short	0x0106
        /*044e*/ 	.byte	0x05
	.zero		1


	//   ....[54]....
        /*0450*/ 	.word	0x000029a0
        /*0454*/ 	.word	0x000000ff
        /*0458*/ 	.word	0x00000090
        /*045c*/ 	.short	0x010a
        /*045e*/ 	.byte	0x05
	.zero		1


	//   ....[55]....
        /*0460*/ 	.word	0x00002a30
        /*0464*/ 	.word	0x000000ff
        /*0468*/ 	.word	0x00000090
        /*046c*/ 	.short	0x0106
        /*046e*/ 	.byte	0x04
	.zero		1


	//   ....[56]....
        /*0470*/ 	.word	0x00002a70
        /*0474*/ 	.word	0x00000000
        /*0478*/ 	.word	0x00000090
        /*047c*/ 	.short	0x010a
        /*047e*/ 	.byte	0xff
	.zero		1


	//   ....[57]....
        /*0480*/ 	.word	0x00002f50
        /*0484*/ 	.word	0x00000000
        /*0488*/ 	.word	0x00000080
        /*048c*/ 	.short	0x010a
        /*048e*/ 	.byte	0xff
	.zero		1


	//   ....[58]....
        /*0490*/ 	.word	0x00003050
        /*0494*/ 	.word	0x00000003
        /*0498*/ 	.word	0x00000000
        /*049c*/ 	.short	0x0101
        /*049e*/ 	.byte	0xff
	.zero		1


	//   ....[59]....
        /*04a0*/ 	.word	0x00003060
        /*04a4*/ 	.word	0x000000ff
        /*04a8*/ 	.word	0x00000000
        /*04ac*/ 	.short	0x010a
        /*04ae*/ 	.byte	0x04
	.zero		1


	//   ....[60]....
        /*04b0*/ 	.word	0x00003080
        /*04b4*/ 	.word	0x000000ff
        /*04b8*/ 	.word	0x000000c0
        /*04bc*/ 	.short	0x010a
        /*04be*/ 	.byte	0x09
	.zero		1


	//   ....[61]....
        /*04c0*/ 	.word	0x00003160
        /*04c4*/ 	.word	0x000000ff
        /*04c8*/ 	.word	0x00000000
        /*04cc*/ 	.short	0x010a
        /*04ce*/ 	.byte	0x07
	.zero		1


	//   ....[62]....
        /*04d0*/ 	.word	0x00003290
        /*04d4*/ 	.word	0x000000ff
        /*04d8*/ 	.word	0x00000000
        /*04dc*/ 	.short	0x010a
        /*04de*/ 	.byte	0x04
	.zero		1


	//   ....[63]....
        /*04e0*/ 	.word	0x00003440
        /*04e4*/ 	.word	0x000000ff
        /*04e8*/ 	.word	0x00000000
        /*04ec*/ 	.short	0x010a
        /*04ee*/ 	.byte	0x05
	.zero		1


	//   ....[64]....
        /*04f0*/ 	.word	0x000034d0
        /*04f4*/ 	.word	0x000000ff
        /*04f8*/ 	.word	0x00000000
        /*04fc*/ 	.short	0x010a
        /*04fe*/ 	.byte	0x05
	.zero		1


	//   ....[65]....
        /*0500*/ 	.word	0x00003560
        /*0504*/ 	.word	0x000000ff
        /*0508*/ 	.word	0x00000000
        /*050c*/ 	.short	0x010a
        /*050e*/ 	.byte	0x05
	.zero		1


	//   ....[66]....
        /*0510*/ 	.word	0x000035f0
        /*0514*/ 	.word	0x000000ff
        /*0518*/ 	.word	0x00000000
        /*051c*/ 	.short	0x010a
        /*051e*/ 	.byte	0x07
	.zero		1


	//   ....[67]....
        /*0520*/ 	.word	0x00003a50
        /*0524*/ 	.word	0x00000000
        /*0528*/ 	.word	0x00000080
        /*052c*/ 	.short	0x010a
        /*052e*/ 	.byte	0xff
	.zero		1


	//   ....[68]....
        /*0530*/ 	.word	0x00003b10
        /*0534*/ 	.word	0x00000000
        /*0538*/ 	.word	0x00000000
        /*053c*/ 	.short	0x0101
        /*053e*/ 	.byte	0xff
	.zero		1


	//   ....[69]....
        /*0540*/ 	.word	0x00003e30
        /*0544*/ 	.word	0x000000ff
        /*0548*/ 	.word	0x00000078
        /*054c*/ 	.short	0x010a
        /*054e*/ 	.byte	0x07
	.zero		1


	//   ....[70]....
        /*0550*/ 	.word	0x00004020
        /*0554*/ 	.word	0x000000ff
        /*0558*/ 	.word	0x00000060
        /*055c*/ 	.short	0x010a
        /*055e*/ 	.byte	0x07
	.zero		1


	//   ....[71]....
        /*0560*/ 	.word	0x000041f0
        /*0564*/ 	.word	0x000000ff
        /*0568*/ 	.word	0x00000050
        /*056c*/ 	.short	0x010b
        /*056e*/ 	.byte	0x07
	.zero		1


	//   ....[72]....
        /*0570*/ 	.word	0x00004260
        /*0574*/ 	.word	0x000000ff
        /*0578*/ 	.word	0x00000000
        /*057c*/ 	.short	0x0101
        /*057e*/ 	.byte	0x08
	.zero		1


	//   ....[73]....
        /*0580*/ 	.word	0x00004290
        /*0584*/ 	.word	0x000000ff
        /*0588*/ 	.word	0x00000068
        /*058c*/ 	.short	0x010a
        /*058e*/ 	.byte	0x07
	.zero		1


	//   ....[74]....
        /*0590*/ 	.word	0x000044a0
        /*0594*/ 	.word	0x000000ff
        /*0598*/ 	.word	0x00000058
        /*059c*/ 	.short	0x010b
        /*059e*/ 	.byte	0x07
	.zero		1


	//   ....[75]....
        /*05a0*/ 	.word	0x000044c0
        /*05a4*/ 	.word	0x000000ff
        /*05a8*/ 	.word	0x00000000
        /*05ac*/ 	.short	0x0101
        /*05ae*/ 	.byte	0x0d
	.zero		1


	//   ....[76]....
        /*05b0*/ 	.word	0x000044f0
        /*05b4*/ 	.word	0x000000ff
        /*05b8*/ 	.word	0x00000060
        /*05bc*/ 	.short	0x010a
        /*05be*/ 	.byte	0x07
	.zero		1


	//   ....[77]....
        /*05c0*/ 	.word	0x00004530
        /*05c4*/ 	.word	0x00000000
        /*05c8*/ 	.word	0x00000068
        /*05cc*/ 	.short	0x010a
        /*05ce*/ 	.byte	0xff
	.zero		1


	//   ....[78]....
        /*05d0*/ 	.word	0x00004860
        /*05d4*/ 	.word	0x00000000
        /*05d8*/ 	.word	0x00000080
        /*05dc*/ 	.short	0x010a
        /*05de*/ 	.byte	0xff
	.zero		1


	//   ....[79]....
        /*05e0*/ 	.word	0x00004970
        /*05e4*/ 	.word	0x00000000
        /*05e8*/ 	.word	0x00000000
        /*05ec*/ 	.short	0x0101
        /*05ee*/ 	.byte	0xff
	.zero		1


	//   ....[80]....
        /*05f0*/ 	.word	0x000053d0
        /*05f4*/ 	.word	0x00000003
        /*05f8*/ 	.word	0x00000050
        /*05fc*/ 	.short	0x010a
        /*05fe*/ 	.byte	0xff
	.zero		1


	//   ....[81]....
        /*0600*/ 	.word	0x00005410
        /*0604*/ 	.word	0x000000cf
        /*0608*/ 	.word	0x000000a0
        /*060c*/ 	.short	0x010a
        /*060e*/ 	.byte	0xff
	.zero		1


	//   ....[82]....
        /*0610*/ 	.word	0x00005540
        /*0614*/ 	.word	0x00000003
        /*0618*/ 	.word	0x00000050
        /*061c*/ 	.short	0x010a
        /*061e*/ 	.byte	0xff
	.zero		1


	//   ....[83]....
        /*0620*/ 	.word	0x000056a0
        /*0624*/ 	.word	0x00000000
        /*0628*/ 	.word	0x00000000
        /*062c*/ 	.short	0x0101
        /*062e*/ 	.byte	0xff
	.zero		1


	//   ....[84]....
        /*0630*/ 	.word	0x00005700
        /*0634*/ 	.word	0x000000cf
        /*0638*/ 	.word	0x000000a0
        /*063c*/ 	.short	0x010a
        /*063e*/ 	.byte	0xff
	.zero		1


	//   ....[85]....
        /*0640*/ 	.word	0x00006ab0
        /*0644*/ 	.word	0x000000d2
        /*0648*/ 	.word	0x00000050
        /*064c*/ 	.short	0x010a
        /*064e*/ 	.byte	0xff
	.zero		1


	//   ....[86]....
        /*0650*/ 	.word	0x00006b80
        /*0654*/ 	.word	0x000000d2
        /*0658*/ 	.word	0x00000050
        /*065c*/ 	.short	0x010a
        /*065e*/ 	.byte	0xff
	.zero		1


	//   ....[87]....
        /*0660*/ 	.word	0x00006cc0
        /*0664*/ 	.word	0x00000003
        /*0668*/ 	.word	0x00000000
        /*066c*/ 	.short	0x0101
        /*066e*/ 	.byte	0xff
	.zero		1


	//   ....[88]....
        /*0670*/ 	.word	0x000071d0
        /*0674*/ 	.word	0x000000ff
        /*0678*/ 	.word	0x00000000
        /*067c*/ 	.short	0x0101
        /*067e*/ 	.byte	0x05
	.zero		1


	//   ....[89]....
        /*0680*/ 	.word	0x00008150
        /*0684*/ 	.word	0x00000003
        /*0688*/ 	.word	0x000000f0
        /*068c*/ 	.short	0x010a
        /*068e*/ 	.byte	0xff
	.zero		1


	//   ....[90]....
        /*0690*/ 	.word	0x000081b0
        /*0694*/ 	.word	0x00000002
        /*0698*/ 	.word	0x00000028
        /*069c*/ 	.short	0x010a
        /*069e*/ 	.byte	0xff
	.zero		1


	//   ....[91]....
        /*06a0*/ 	.word	0x00008210
        /*06a4*/ 	.word	0x00000002
        /*06a8*/ 	.word	0x00000028
        /*06ac*/ 	.short	0x010a
        /*06ae*/ 	.byte	0xff
	.zero		1


	//   ....[92]....
        /*06b0*/ 	.word	0x00008260
        /*06b4*/ 	.word	0x00000002
        /*06b8*/ 	.word	0x00000080
        /*06bc*/ 	.short	0x010a
        /*06be*/ 	.byte	0xff
	.zero		1


	//   ....[93]....
        /*06c0*/ 	.word	0x000082c0
        /*06c4*/ 	.word	0x00000000
        /*06c8*/ 	.word	0x00000000
        /*06cc*/ 	.short	0x010a
        /*06ce*/ 	.byte	0xff
	.zero		1


	//   ....[94]....
        /*06d0*/ 	.word	0x00008320
        /*06d4*/ 	.word	0x00000000
        /*06d8*/ 	.word	0x00000000
        /*06dc*/ 	.short	0x010a
        /*06de*/ 	.byte	0xff
	.zero		1


	//   ....[95]....
        /*06e0*/ 	.word	0x00008380
        /*06e4*/ 	.word	0x00000000
        /*06e8*/ 	.word	0x00000000
        /*06ec*/ 	.short	0x010a
        /*06ee*/ 	.byte	0xff
	.zero		1


	//   ....[96]....
        /*06f0*/ 	.word	0x000083e0
        /*06f4*/ 	.word	0x00000000
        /*06f8*/ 	.word	0x00000000
        /*06fc*/ 	.short	0x010a
        /*06fe*/ 	.byte	0xff
	.zero		1


	//   ....[97]....
        /*0700*/ 	.word	0x00008430
        /*0704*/ 	.word	0x00000000
        /*0708*/ 	.word	0x000000e0
        /*070c*/ 	.short	0x010a
        /*070e*/ 	.byte	0xff
	.zero		1


	//   ....[98]....
        /*0710*/ 	.word	0x00008490
        /*0714*/ 	.word	0x00000000
        /*0718*/ 	.word	0x00000090
        /*071c*/ 	.short	0x010a
        /*071e*/ 	.byte	0xff
	.zero		1


	//   ....[99]....
        /*0720*/ 	.word	0x000084e0
        /*0724*/ 	.word	0x00000000
        /*0728*/ 	.word	0x00000080
        /*072c*/ 	.short	0x010a
        /*072e*/ 	.byte	0xff
	.zero		1


	//   ....[100]....
        /*0730*/ 	.word	0x00008540
        /*0734*/ 	.word	0x00000000
        /*0738*/ 	.word	0x00000090
        /*073c*/ 	.short	0x010a
        /*073e*/ 	.byte	0xff
	.zero		1


	//   ....[101]....
        /*0740*/ 	.word	0x00008590
        /*0744*/ 	.word	0x00000000
        /*0748*/ 	.word	0x00000080
        /*074c*/ 	.short	0x010a
        /*074e*/ 	.byte	0xff
	.zero		1


	//   ....[102]....
        /*0750*/ 	.word	0x000085f0
        /*0754*/ 	.word	0x00000003
        /*0758*/ 	.word	0x000000c0
        /*075c*/ 	.short	0x010a
        /*075e*/ 	.byte	0xff
	.zero		1


	//   ....[103]....
        /*0760*/ 	.word	0x00008650
        /*0764*/ 	.word	0x00000000
        /*0768*/ 	.word	0x00000000
        /*076c*/ 	.short	0x010a
        /*076e*/ 	.byte	0xff
	.zero		1


	//   ....[104]....
        /*0770*/ 	.word	0x000086b0
        /*0774*/ 	.word	0x00000000
        /*0778*/ 	.word	0x00000000
        /*077c*/ 	.short	0x010a
        /*077e*/ 	.byte	0xff
	.zero		1


	//   ....[105]....
        /*0780*/ 	.word	0x00008710
        /*0784*/ 	.word	0x00000000
        /*0788*/ 	.word	0x00000000
        /*078c*/ 	.short	0x010a
        /*078e*/ 	.byte	0xff
	.zero		1


	//   ....[106]....
        /*0790*/ 	.word	0x00008770
        /*0794*/ 	.word	0x00000000
        /*0798*/ 	.word	0x00000000
        /*079c*/ 	.short	0x010a
        /*079e*/ 	.byte	0xff
	.zero		1


	//   ....[107]....
        /*07a0*/ 	.word	0x000087d0
        /*07a4*/ 	.word	0x00000000
        /*07a8*/ 	.word	0x00000000
        /*07ac*/ 	.short	0x010a
        /*07ae*/ 	.byte	0xff
	.zero		1


	//   ....[108]....
        /*07b0*/ 	.word	0x00008820
        /*07b4*/ 	.word	0x00000000
        /*07b8*/ 	.word	0x00000080
        /*07bc*/ 	.short	0x010a
        /*07be*/ 	.byte	0xff
	.zero		1


	//   ....[109]....
        /*07c0*/ 	.word	0x00008880
        /*07c4*/ 	.word	0x00000000
        /*07c8*/ 	.word	0x00000078
        /*07cc*/ 	.short	0x010a
        /*07ce*/ 	.byte	0xff
	.zero		1


	//   ....[110]....
        /*07d0*/ 	.word	0x000088e0
        /*07d4*/ 	.word	0x00000003
        /*07d8*/ 	.word	0x00000060
        /*07dc*/ 	.short	0x010a
        /*07de*/ 	.byte	0xff
	.zero		1


	//   ....[111]....
        /*07e0*/ 	.word	0x00008940
        /*07e4*/ 	.word	0x00000003
        /*07e8*/ 	.word	0x00000068
        /*07ec*/ 	.short	0x010a
        /*07ee*/ 	.byte	0xff
	.zero		1


	//   ....[112]....
        /*07f0*/ 	.word	0x000089a0
        /*07f4*/ 	.word	0x00000000
        /*07f8*/ 	.word	0x00000060
        /*07fc*/ 	.short	0x010a
        /*07fe*/ 	.byte	0xff
	.zero		1


	//   ....[113]....
        /*0800*/ 	.word	0x000089f0
        /*0804*/ 	.word	0x00000000
        /*0808*/ 	.word	0x00000080
        /*080c*/ 	.short	0x010a
        /*080e*/ 	.byte	0xff
	.zero		1


	//   ....[114]....
        /*0810*/ 	.word	0x00008a40
        /*0814*/ 	.word	0x00000003
        /*0818*/ 	.word	0x00000050
        /*081c*/ 	.short	0x010a
        /*081e*/ 	.byte	0xff
	.zero		1


	//   ....[115]....
        /*0820*/ 	.word	0x00008a90
        /*0824*/ 	.word	0x000000cf
        /*0828*/ 	.word	0x000000a0
        /*082c*/ 	.short	0x010a
        /*082e*/ 	.byte	0xff
	.zero		1


	//   ....[116]....
        /*0830*/ 	.word	0x00008ae0
        /*0834*/ 	.word	0x000000d2
        /*0838*/ 	.word	0x00000050
        /*083c*/ 	.short	0x010a
        /*083e*/ 	.byte	0xff
	.zero		1


	//----- nvinfo : EIATTR_NUM_MBARRIERS
	.align		4
.L_47:
        /*0840*/ 	.byte	0x03, 0x38
        /*0842*/ 	.short	0x0020


	//----- nvinfo : EIATTR_EXIT_INSTR_OFFSETS
	.align		4
        /*0844*/ 	.byte	0x04, 0x1c
        /*0846*/ 	.short	(.L_49 - .L_48)


	//   ....[0]....
.L_48:
        /*0848*/ 	.word	0x00002550


	//   ....[1]....
        /*084c*/ 	.word	0x00002a40


	//   ....[2]....
        /*0850*/ 	.word	0x00002aa0


	//   ....[3]....
        /*0854*/ 	.word	0x00003850


	//   ....[4]....
        /*0858*/ 	.word	0x00004560


	//   ....[5]....
        /*085c*/ 	.word	0x000045a0


	//   ....[6]....
        /*0860*/ 	.word	0x00008140


	//----- nvinfo : EIATTR_MAX_THREADS
	.align		4
.L_49:
        /*0864*/ 	.byte	0x04, 0x05
        /*0866*/ 	.short	(.L_51 - .L_50)
.L_50:
        /*0868*/ 	.word	0x00000100
        /*086c*/ 	.word	0x00000001
        /*0870*/ 	.word	0x00000001


	//----- nvinfo : EIATTR_CRS_STACK_SIZE
	.align		4
.L_51:
        /*0874*/ 	.byte	0x04, 0x1e
        /*0876*/ 	.short	(.L_53 - .L_52)
.L_52:
        /*0878*/ 	.word	0x00000000


	//----- nvinfo : EIATTR_CBANK_PARAM_SIZE
	.align		4
.L_53:
        /*087c*/ 	.byte	0x03, 0x19
        /*087e*/ 	.short	0x0800


	//----- nvinfo : EIATTR_PARAM_CBANK
	.align		4
        /*0880*/ 	.byte	0x04, 0x0a
        /*0882*/ 	.short	(.L_55 - .L_54)
	.align		4
.L_54:
        /*0884*/ 	.word	index@(.nv.constant0._ZN7cutlass13device_kernelINS_4gemm6kernel13GemmUniversalIN4cute5tupleIJiiiiEEENS1_10collective13CollectiveMmaINS1_35MainloopSm100TmaUmmaWarpSpecializedILi5ELi2ELi4ENS5_IJNS4_1CILi1EEESB_SB_EEEEENS5_IJNSA_ILi128EEESE_NSA_ILi32EEEEEENS_12float_e4m3_tENS5_IJlSB_lEEESH_SI_NS4_8TiledMMAINS4_8MMA_AtomIJNS4_10MMA_TraitsINS4_19SM100_MMA_F8F6F4_SSEJSH_SH_fSE_SE_NS4_17integral_constantINS4_4UMMA5MajorELSP_0EEESQ_NSN_INSO_7ScaleInELSR_0EEESS_EEEEEENS4_6LayoutISC_NS5_IJNSA_ILi0EEESW_SW_EEEEENS5_IJNS4_10UnderscoreESZ_SZ_EEEEENS4_13SM90_TMA_LOADENS4_14ComposedLayoutINS4_7SwizzleILi1ELi4ELi3EEENS4_18smem_ptr_flag_bitsILi8EEENSV_INS5_IJNSA_ILi8EEESF_EEENS5_IJSF_SB_EEEEEEEvNS4_8identityES12_S1C_vS1D_EENS_8epilogue10collective18CollectiveEpilogueINS1F_23Sm100TmaWarpSpecializedILi2ELi2ELi64ELb0ELb0EEEJSG_NS5_IJNSV_ISE_SB_EENSV_INSA_ILi64EEESB_EEEEESH_SI_SH_SI_NS1F_6fusion15FusionCallbacksIS1J_NS1O_17LinearCombinationISH_fSH_fLNS_15FloatRoundStyleE2EEESG_S1N_JEEENS4_5SM1004TMEM4LOAD26SM100_TMEM_LOAD_32dp32b64xES12_NS13_INS14_ILi2ELi4ELi3EEES17_NSV_INS5_IJS18_S1L_EEENS5_IJS1L_SB_EEEEEEENS4_39AutoVectorizingCopyWithAssumedAlignmentILi128EEENS4_14SM90_TMA_STOREES22_S24_S24_EEEvvEEEEvNT_6ParamsE)
        /*0888*/ 	.short	0x0380
        /*088a*/ 	.short	0x0800


	//----- nvinfo : EIATTR_SW_WAR
	.align		4
.L_55:
        /*088c*/ 	.byte	0x04, 0x36
        /*088e*/ 	.short	(.L_57 - .L_56)
.L_56:
        /*0890*/ 	.word	0x00000008
.L_57:


//--------------------- .nv.callgraph             --------------------------
	.section	.nv.callgraph,"",@"SHT_CUDA_CALLGRAPH"
	.align	4
	.sectionentsize	8
	.align		4
        /*0000*/ 	.word	0x00000000
	.align		4
        /*0004*/ 	.word	0xffffffff
	.align		4
        /*0008*/ 	.word	index@(_ZN7cutlass13device_kernelINS_4gemm6kernel13GemmUniversalIN4cute5tupleIJiiiiEEENS1_10collective13CollectiveMmaINS1_35MainloopSm100TmaUmmaWarpSpecializedILi5ELi2ELi4ENS5_IJNS4_1CILi1EEESB_SB_EEEEENS5_IJNSA_ILi128EEESE_NSA_ILi32EEEEEENS_12float_e4m3_tENS5_IJlSB_lEEESH_SI_NS4_8TiledMMAINS4_8MMA_AtomIJNS4_10MMA_TraitsINS4_19SM100_MMA_F8F6F4_SSEJSH_SH_fSE_SE_NS4_17integral_constantINS4_4UMMA5MajorELSP_0EEESQ_NSN_INSO_7ScaleInELSR_0EEESS_EEEEEENS4_6LayoutISC_NS5_IJNSA_ILi0EEESW_SW_EEEEENS5_IJNS4_10UnderscoreESZ_SZ_EEEEENS4_13SM90_TMA_LOADENS4_14ComposedLayoutINS4_7SwizzleILi1ELi4ELi3EEENS4_18smem_ptr_flag_bitsILi8EEENSV_INS5_IJNSA_ILi8EEESF_EEENS5_IJSF_SB_EEEEEEEvNS4_8identityES12_S1C_vS1D_EENS_8epilogue10collective18CollectiveEpilogueINS1F_23Sm100TmaWarpSpecializedILi2ELi2ELi64ELb0ELb0EEEJSG_NS5_IJNSV_ISE_SB_EENSV_INSA_ILi64EEESB_EEEEESH_SI_SH_SI_NS1F_6fusion15FusionCallbacksIS1J_NS1O_17LinearCombinationISH_fSH_fLNS_15FloatRoundStyleE2EEESG_S1N_JEEENS4_5SM1004TMEM4LOAD26SM100_TMEM_LOAD_32dp32b64xES12_NS13_INS14_ILi2ELi4ELi3EEES17_NSV_INS5_IJS18_S1L_EEENS5_IJS1L_SB_EEEEEEENS4_39AutoVectorizingCopyWithAssumedAlignmentILi128EEENS4_14SM90_TMA_STOREES22_S24_S24_EEEvvEEEEvNT_6ParamsE)
	.align		4
        /*000c*/ 	.word	index@(__assertfail)
	.align		4
        /*0010*/ 	.word	0x00000000
	.align		4
        /*0014*/ 	.word	0xfffffffe
	.align		4
        /*0018*/ 	.word	0x00000000
	.align		4
        /*001c*/ 	.word	0xfffffffd
	.align		4
        /*0020*/ 	.word	0x00000000
	.align		4
        /*0024*/ 	.word	0xfffffffc


//--------------------- .nv.constant4             --------------------------
	.section	.nv.constant4,"a",@progbits
	.align	8
	.align		8
.nv.constant4:
        /*0000*/ 	.dword	__assertfail
	.align		8
        /*0008*/ 	.dword	__unnamed_1
	.align		8
        /*0010*/ 	.dword	__unnamed_2
	.align		8
        /*0018*/ 	.dword	_ZN39_INTERNAL_b7a0fb98_4_k_cu_a904de3a_78184cuda3std3__45__cpo5beginE
	.align		8
        /*0020*/ 	.dword	_ZN39_INTERNAL_b7a0fb98_4_k_cu_a904de3a_78184cuda3std3__45__cpo3endE
	.align		8
        /*0028*/ 	.dword	_ZN39_INTERNAL_b7a0fb98_4_k_cu_a904de3a_78184cuda3std3__45__cpo6cbeginE
	.align		8
        /*0030*/ 	.dword	_ZN39_INTERNAL_b7a0fb98_4_k_cu_a904de3a_78184cuda3std3__45__cpo4cendE
	.align		8
        /*0038*/ 	.dword	_ZN39_INTERNAL_b7a0fb98_4_k_cu_a904de3a_78184cuda3std3__441_GLOBAL__N__b7a0fb98_4_k_cu_a904de3a_78186ignoreE
	.align		8
        /*0040*/ 	.dword	_ZN39_INTERNAL_b7a0fb98_4_k_cu_a904de3a_78184cuda3std3__419piecewise_constructE
	.align		8
        /*0048*/ 	.dword	_ZN39_INTERNAL_b7a0fb98_4_k_cu_a904de3a_78184cuda3std3__48in_placeE
	.align		8
        /*0050*/ 	.dword	_ZN39_INTERNAL_b7a0fb98_4_k_cu_a904de3a_78184cuda3std6ranges3__45__cpo4swapE
	.align		8
        /*0058*/ 	.dword	_ZN39_INTERNAL_b7a0fb98_4_k_cu_a904de3a_78184cuda3std6ranges3__45__cpo9iter_moveE
	.align		8
        /*0060*/ 	.dword	_ZN39_INTERNAL_b7a0fb98_4_k_cu_a904de3a_78184cute7productE
	.align		8
        /*0068*/ 	.dword	_ZN39_INTERNAL_b7a0fb98_4_k_cu_a904de3a_78184cute1_E
	.align		8
        /*0070*/ 	.dword	$str$25
	.align		8
        /*0078*/ 	.dword	$str$26
	.align		8
        /*0080*/ 	.dword	$str$27
	.align		8
        /*0088*/ 	.dword	$str$28


//--------------------- .text._ZN7cutlass13device_kernelINS_4gemm6kernel13GemmUniversalIN4cute5tupleIJiiiiEEENS1_10collective13CollectiveMmaINS1_35MainloopSm100TmaUmmaWarpSpecializedILi5ELi2ELi4ENS5_IJNS4_1CILi1EEESB_SB_EEEEENS5_IJNSA_ILi128EEESE_NSA_ILi32EEEEEENS_12float_e4m3_tENS5_IJlSB_lEEESH_SI_NS4_8TiledMMAINS4_8MMA_AtomIJNS4_10MMA_TraitsINS4_19SM100_MMA_F8F6F4_SSEJSH_SH_fSE_SE_NS4_17integral_constantINS4_4UMMA5MajorELSP_0EEESQ_NSN_INSO_7ScaleInELSR_0EEESS_EEEEEENS4_6LayoutISC_NS5_IJNSA_ILi0EEESW_SW_EEEEENS5_IJNS4_10UnderscoreESZ_SZ_EEEEENS4_13SM90_TMA_LOADENS4_14ComposedLayoutINS4_7SwizzleILi1ELi4ELi3EEENS4_18smem_ptr_flag_bitsILi8EEENSV_INS5_IJNSA_ILi8EEESF_EEENS5_IJSF_SB_EEEEEEEvNS4_8identityES12_S1C_vS1D_EENS_8epilogue10collective18CollectiveEpilogueINS1F_23Sm100TmaWarpSpecializedILi2ELi2ELi64ELb0ELb0EEEJSG_NS5_IJNSV_ISE_SB_EENSV_INSA_ILi64EEESB_EEEEESH_SI_SH_SI_NS1F_6fusion15FusionCallbacksIS1J_NS1O_17LinearCombinationISH_fSH_fLNS_15FloatRoundStyleE2EEESG_S1N_JEEENS4_5SM1004TMEM4LOAD26SM100_TMEM_LOAD_32dp32b64xES12_NS13_INS14_ILi2ELi4ELi3EEES17_NSV_INS5_IJS18_S1L_EEENS5_IJS1L_SB_EEEEEEENS4_39AutoVectorizingCopyWithAssumedAlignmentILi128EEENS4_14SM90_TMA_STOREES22_S24_S24_EEEvvEEEEvNT_6ParamsE --------------------------
	.section	.text._ZN7cutlass13device_kernelINS_4gemm6kernel13GemmUniversalIN4cute5tupleIJiiiiEEENS1_10collective13CollectiveMmaINS1_35MainloopSm100TmaUmmaWarpSpecializedILi5ELi2ELi4ENS5_IJNS4_1CILi1EEESB_SB_EEEEENS5_IJNSA_ILi128EEESE_NSA_ILi32EEEEEENS_12float_e4m3_tENS5_IJlSB_lEEESH_SI_NS4_8TiledMMAINS4_8MMA_AtomIJNS4_10MMA_TraitsINS4_19SM100_MMA_F8F6F4_SSEJSH_SH_fSE_SE_NS4_17integral_constantINS4_4UMMA5MajorELSP_0EEESQ_NSN_INSO_7ScaleInELSR_0EEESS_EEEEEENS4_6LayoutISC_NS5_IJNSA_ILi0EEESW_SW_EEEEENS5_IJNS4_10UnderscoreESZ_SZ_EEEEENS4_13SM90_TMA_LOADENS4_14ComposedLayoutINS4_7SwizzleILi1ELi4ELi3EEENS4_18smem_ptr_flag_bitsILi8EEENSV_INS5_IJNSA_ILi8EEESF_EEENS5_IJSF_SB_EEEEEEEvNS4_8identityES12_S1C_vS1D_EENS_8epilogue10collective18CollectiveEpilogueINS1F_23Sm100TmaWarpSpecializedILi2ELi2ELi64ELb0ELb0EEEJSG_NS5_IJNSV_ISE_SB_EENSV_INSA_ILi64EEESB_EEEEESH_SI_SH_SI_NS1F_6fusion15FusionCallbacksIS1J_NS1O_17LinearCombinationISH_fSH_fLNS_15FloatRoundStyleE2EEESG_S1N_JEEENS4_5SM1004TMEM4LOAD26SM100_TMEM_LOAD_32dp32b64xES12_NS13_INS14_ILi2ELi4ELi3EEES17_NSV_INS5_IJS18_S1L_EEENS5_IJS1L_SB_EEEEEEENS4_39AutoVectorizingCopyWithAssumedAlignmentILi128EEENS4_14SM90_TMA_STOREES22_S24_S24_EEEvvEEEEvNT_6ParamsE,"ax",@progbits
	.align	128
.text._ZN7cutlass13device_kernelINS_4gemm6kernel13GemmUniversalIN4cute5tupleIJiiiiEEENS1_10collective13CollectiveMmaINS1_35MainloopSm100TmaUmmaWarpSpecializedILi5ELi2ELi4ENS5_IJNS4_1CILi1EEESB_SB_EEEEENS5_IJNSA_ILi128EEESE_NSA_ILi32EEEEEENS_12float_e4m3_tENS5_IJlSB_lEEESH_SI_NS4_8TiledMMAINS4_8MMA_AtomIJNS4_10MMA_TraitsINS4_19SM100_MMA_F8F6F4_SSEJSH_SH_fSE_SE_NS4_17integral_constantINS4_4UMMA5MajorELSP_0EEESQ_NSN_INSO_7ScaleInELSR_0EEESS_EEEEEENS4_6LayoutISC_NS5_IJNSA_ILi0EEESW_SW_EEEEENS5_IJNS4_10UnderscoreESZ_SZ_EEEEENS4_13SM90_TMA_LOADENS4_14ComposedLayoutINS4_7SwizzleILi1ELi4ELi3EEENS4_18smem_ptr_flag_bitsILi8EEENSV_INS5_IJNSA_ILi8EEESF_EEENS5_IJSF_SB_EEEEEEEvNS4_8identityES12_S1C_vS1D_EENS_8epilogue10collective18CollectiveEpilogueINS1F_23Sm100TmaWarpSpecializedILi2ELi2ELi64ELb0ELb0EEEJSG_NS5_IJNSV_ISE_SB_EENSV_INSA_ILi64EEESB_EEEEESH_SI_SH_SI_NS1F_6fusion15FusionCallbacksIS1J_NS1O_17LinearCombinationISH_fSH_fLNS_15FloatRoundStyleE2EEESG_S1N_JEEENS4_5SM1004TMEM4LOAD26SM100_TMEM_LOAD_32dp32b64xES12_NS13_INS14_ILi2ELi4ELi3EEES17_NSV_INS5_IJS18_S1L_EEENS5_IJS1L_SB_EEEEEEENS4_39AutoVectorizingCopyWithAssumedAlignmentILi128EEENS4_14SM90_TMA_STOREES22_S24_S24_EEEvvEEEEvNT_6ParamsE:
        .type           _ZN7cutlass13device_kernelINS_4gemm6kernel13GemmUniversalIN4cute5tupleIJiiiiEEENS1_10collective13CollectiveMmaINS1_35MainloopSm100TmaUmmaWarpSpecializedILi5ELi2ELi4ENS5_IJNS4_1CILi1EEESB_SB_EEEEENS5_IJNSA_ILi128EEESE_NSA_ILi32EEEEEENS_12float_e4m3_tENS5_IJlSB_lEEESH_SI_NS4_8TiledMMAINS4_8MMA_AtomIJNS4_10MMA_TraitsINS4_19SM100_MMA_F8F6F4_SSEJSH_SH_fSE_SE_NS4_17integral_constantINS4_4UMMA5MajorELSP_0EEESQ_NSN_INSO_7ScaleInELSR_0EEESS_EEEEEENS4_6LayoutISC_NS5_IJNSA_ILi0EEESW_SW_EEEEENS5_IJNS4_10UnderscoreESZ_SZ_EEEEENS4_13SM90_TMA_LOADENS4_14ComposedLayoutINS4_7SwizzleILi1ELi4ELi3EEENS4_18smem_ptr_flag_bitsILi8EEENSV_INS5_IJNSA_ILi8EEESF_EEENS5_IJSF_SB_EEEEEEEvNS4_8identityES12_S1C_vS1D_EENS_8epilogue10collective18CollectiveEpilogueINS1F_23Sm100TmaWarpSpecializedILi2ELi2ELi64ELb0ELb0EEEJSG_NS5_IJNSV_ISE_SB_EENSV_INSA_ILi64EEESB_EEEEESH_SI_SH_SI_NS1F_6fusion15FusionCallbacksIS1J_NS1O_17LinearCombinationISH_fSH_fLNS_15FloatRoundStyleE2EEESG_S1N_JEEENS4_5SM1004TMEM4LOAD26SM100_TMEM_LOAD_32dp32b64xES12_NS13_INS14_ILi2ELi4ELi3EEES17_NSV_INS5_IJS18_S1L_EEENS5_IJS1L_SB_EEEEEEENS4_39AutoVectorizingCopyWithAssumedAlignmentILi128EEENS4_14SM90_TMA_STOREES22_S24_S24_EEEvvEEEEvNT_6ParamsE,@function
        .size           _ZN7cutlass13device_kernelINS_4gemm6kernel13GemmUniversalIN4cute5tupleIJiiiiEEENS1_10collective13CollectiveMmaINS1_35MainloopSm100TmaUmmaWarpSpecializedILi5ELi2ELi4ENS5_IJNS4_1CILi1EEESB_SB_EEEEENS5_IJNSA_ILi128EEESE_NSA_ILi32EEEEEENS_12float_e4m3_tENS5_IJlSB_lEEESH_SI_NS4_8TiledMMAINS4_8MMA_AtomIJNS4_10MMA_TraitsINS4_19SM100_MMA_F8F6F4_SSEJSH_SH_fSE_SE_NS4_17integral_constantINS4_4UMMA5MajorELSP_0EEESQ_NSN_INSO_7ScaleInELSR_0EEESS_EEEEEENS4_6LayoutISC_NS5_IJNSA_ILi0EEESW_SW_EEEEENS5_IJNS4_10UnderscoreESZ_SZ_EEEEENS4_13SM90_TMA_LOADENS4_14ComposedLayoutINS4_7SwizzleILi1ELi4ELi3EEENS4_18smem_ptr_flag_bitsILi8EEENSV_INS5_IJNSA_ILi8EEESF_EEENS5_IJSF_SB_EEEEEEEvNS4_8identityES12_S1C_vS1D_EENS_8epilogue10collective18CollectiveEpilogueINS1F_23Sm100TmaWarpSpecializedILi2ELi2ELi64ELb0ELb0EEEJSG_NS5_IJNSV_ISE_SB_EENSV_INSA_ILi64EEESB_EEEEESH_SI_SH_SI_NS1F_6fusion15FusionCallbacksIS1J_NS1O_17LinearCombinationISH_fSH_fLNS_15FloatRoundStyleE2EEESG_S1N_JEEENS4_5SM1004TMEM4LOAD26SM100_TMEM_LOAD_32dp32b64xES12_NS13_INS14_ILi2ELi4ELi3EEES17_NSV_INS5_IJS18_S1L_EEENS5_IJS1L_SB_EEEEEEENS4_39AutoVectorizingCopyWithAssumedAlignmentILi128EEENS4_14SM90_TMA_STOREES22_S24_S24_EEEvvEEEEvNT_6ParamsE,(.L_x_146 - _ZN7cutlass13device_kernelINS_4gemm6kernel13GemmUniversalIN4cute5tupleIJiiiiEEENS1_10collective13CollectiveMmaINS1_35MainloopSm100TmaUmmaWarpSpecializedILi5ELi2ELi4ENS5_IJNS4_1CILi1EEESB_SB_EEEEENS5_IJNSA_ILi128EEESE_NSA_ILi32EEEEEENS_12float_e4m3_tENS5_IJlSB_lEEESH_SI_NS4_8TiledMMAINS4_8MMA_AtomIJNS4_10MMA_TraitsINS4_19SM100_MMA_F8F6F4_SSEJSH_SH_fSE_SE_NS4_17integral_constantINS4_4UMMA5MajorELSP_0EEESQ_NSN_INSO_7ScaleInELSR_0EEESS_EEEEEENS4_6LayoutISC_NS5_IJNSA_ILi0EEESW_SW_EEEEENS5_IJNS4_10UnderscoreESZ_SZ_EEEEENS4_13SM90_TMA_LOADENS4_14ComposedLayoutINS4_7SwizzleILi1ELi4ELi3EEENS4_18smem_ptr_flag_bitsILi8EEENSV_INS5_IJNSA_ILi8EEESF_EEENS5_IJSF_SB_EEEEEEEvNS4_8identityES12_S1C_vS1D_EENS_8epilogue10collective18CollectiveEpilogueINS1F_23Sm100TmaWarpSpecializedILi2ELi2ELi64ELb0ELb0EEEJSG_NS5_IJNSV_ISE_SB_EENSV_INSA_ILi64EEESB_EEEEESH_SI_SH_SI_NS1F_6fusion15FusionCallbacksIS1J_NS1O_17LinearCombinationISH_fSH_fLNS_15FloatRoundStyleE2EEESG_S1N_JEEENS4_5SM1004TMEM4LOAD26SM100_TMEM_LOAD_32dp32b64xES12_NS13_INS14_ILi2ELi4ELi3EEES17_NSV_INS5_IJS18_S1L_EEENS5_IJS1L_SB_EEEEEEENS4_39AutoVectorizingCopyWithAssumedAlignmentILi128EEENS4_14SM90_TMA_STOREES22_S24_S24_EEEvvEEEEvNT_6ParamsE)
        .other          _ZN7cutlass13device_kernelINS_4gemm6kernel13GemmUniversalIN4cute5tupleIJiiiiEEENS1_10collective13CollectiveMmaINS1_35MainloopSm100TmaUmmaWarpSpecializedILi5ELi2ELi4ENS5_IJNS4_1CILi1EEESB_SB_EEEEENS5_IJNSA_ILi128EEESE_NSA_ILi32EEEEEENS_12float_e4m3_tENS5_IJlSB_lEEESH_SI_NS4_8TiledMMAINS4_8MMA_AtomIJNS4_10MMA_TraitsINS4_19SM100_MMA_F8F6F4_SSEJSH_SH_fSE_SE_NS4_17integral_constantINS4_4UMMA5MajorELSP_0EEESQ_NSN_INSO_7ScaleInELSR_0EEESS_EEEEEENS4_6LayoutISC_NS5_IJNSA_ILi0EEESW_SW_EEEEENS5_IJNS4_10UnderscoreESZ_SZ_EEEEENS4_13SM90_TMA_LOADENS4_14ComposedLayoutINS4_7SwizzleILi1ELi4ELi3EEENS4_18smem_ptr_flag_bitsILi8EEENSV_INS5_IJNSA_ILi8EEESF_EEENS5_IJSF_SB_EEEEEEEvNS4_8identityES12_S1C_vS1D_EENS_8epilogue10collective18CollectiveEpilogueINS1F_23Sm100TmaWarpSpecializedILi2ELi2ELi64ELb0ELb0EEEJSG_NS5_IJNSV_ISE_SB_EENSV_INSA_ILi64EEESB_EEEEESH_SI_SH_SI_NS1F_6fusion15FusionCallbacksIS1J_NS1O_17LinearCombinationISH_fSH_fLNS_15FloatRoundStyleE2EEESG_S1N_JEEENS4_5SM1004TMEM4LOAD26SM100_TMEM_LOAD_32dp32b64xES12_NS13_INS14_ILi2ELi4ELi3EEES17_NSV_INS5_IJS18_S1L_EEENS5_IJS1L_SB_EEEEEEENS4_39AutoVectorizingCopyWithAssumedAlignmentILi128EEENS4_14SM90_TMA_STOREES22_S24_S24_EEEvvEEEEvNT_6ParamsE,@"STO_CUDA_ENTRY STV_DEFAULT"
_ZN7cutlass13device_kernelINS_4gemm6kernel13GemmUniversalIN4cute5tupleIJiiiiEEENS1_10collective13CollectiveMmaINS1_35MainloopSm100TmaUmmaWarpSpecializedILi5ELi2ELi4ENS5_IJNS4_1CILi1EEESB_SB_EEEEENS5_IJNSA_ILi128EEESE_NSA_ILi32EEEEEENS_12float_e4m3_tENS5_IJlSB_lEEESH_SI_NS4_8TiledMMAINS4_8MMA_AtomIJNS4_10MMA_TraitsINS4_19SM100_MMA_F8F6F4_SSEJSH_SH_fSE_SE_NS4_17integral_constantINS4_4UMMA5MajorELSP_0EEESQ_NSN_INSO_7ScaleInELSR_0EEESS_EEEEEENS4_6LayoutISC_NS5_IJNSA_ILi0EEESW_SW_EEEEENS5_IJNS4_10UnderscoreESZ_SZ_EEEEENS4_13SM90_TMA_LOADENS4_14ComposedLayoutINS4_7SwizzleILi1ELi4ELi3EEENS4_18smem_ptr_flag_bitsILi8EEENSV_INS5_IJNSA_ILi8EEESF_EEENS5_IJSF_SB_EEEEEEEvNS4_8identityES12_S1C_vS1D_EENS_8epilogue10collective18CollectiveEpilogueINS1F_23Sm100TmaWarpSpecializedILi2ELi2ELi64ELb0ELb0EEEJSG_NS5_IJNSV_ISE_SB_EENSV_INSA_ILi64EEESB_EEEEESH_SI_SH_SI_NS1F_6fusion15FusionCallbacksIS1J_NS1O_17LinearCombinationISH_fSH_fLNS_15FloatRoundStyleE2EEESG_S1N_JEEENS4_5SM1004TMEM4LOAD26SM100_TMEM_LOAD_32dp32b64xES12_NS13_INS14_ILi2ELi4ELi3EEES17_NSV_INS5_IJS18_S1L_EEENS5_IJS1L_SB_EEEEEEENS4_39AutoVectorizingCopyWithAssumedAlignmentILi128EEENS4_14SM90_TMA_STOREES22_S24_S24_EEEvvEEEEvNT_6ParamsE:
[----:B------:R-:W1:Y:S01]  /*0000*/  LDC R1, c[0x0][0x37c] ;  /* 0x0000df00ff017b82 */ /* 0x000e620000000800 */
[----:B------:R-:W2:Y:S01]  /*0010*/  S2R R189, SR_TID.X ;  /* 0x0000000000bd7919 */ /* 0x000ea20000002100 */
[----:B------:R-:W3:Y:S01]  /*0020*/  LDCU.64 UR4, c[0x0][0x890] ;  /* 0x00011200ff0477ac */ /* 0x000ee20008000a00 */
[----:B------:R-:W-:Y:S02]  /*0030*/  PRMT R171, RZ, 0x7610, R171 ;  /* 0x00007610ffab7816 */ /* 0x000fe400000000ab */
[----:B------:R-:W-:Y:S01]  /*0040*/  ELECT P5, URZ, PT ;  /* 0x0000000000ff782f */ /* 0x000fe200038a0000 */
[----:B------:R-:W4:Y:S01]  /*0050*/  LDCU.64 UR46, c[0x0][0x358] ;  /* 0x00006b00ff2e77ac */ /* 0x000f220008000a00 */
[----:B---3--:R-:W-:-:S04]  /*0060*/  UISETP.NE.U32.AND UP0, UPT, UR4, URZ, UPT ;  /* 0x000000ff0400728c */ /* 0x008fc8000bf05070 */
[----:B------:R-:W-:Y:S01]  /*0070*/  UISETP.NE.AND.EX UP0, UPT, UR5, URZ, UPT, UP0 ;  /* 0x000000ff0500728c */ /* 0x000fe2000bf05300 */
[----:B--2---:R-:W-:-:S05]  /*0080*/  SHF.R.U32.HI R173, RZ, 0x5, R189 ;  /* 0x00000005ffad7819 */ /* 0x004fca00000116bd */
[----:B------:R-:W2:Y:S02]  /*0090*/  SHFL.IDX PT, R0, R173, RZ, 0x1f ;  /* 0x00001fffad007589 */ /* 0x000ea400000e0000 */
[----:B--2---:R-:W-:Y:S01]  /*00a0*/  R2UR UR8, R0 ;  /* 0x00000000000872ca */ /* 0x004fe200000e0000 */
[----:B-1--4-:R-:W-:-:S14]  /*00b0*/  BRA.U UP0, `(.L_x_0) ;  /* 0x00000001002c7547 */ /* 0x012fdc000b800000 */
[----:B------:R-:W1:Y:S02]  /*00c0*/  LDCU.64 UR6, c[0x0][0x888] ;  /* 0x00011100ff0677ac */ /* 0x000e640008000a00 */
[----:B-1----:R-:W-:-:S04]  /*00d0*/  UISETP.NE.U32.AND UP0, UPT, UR6, URZ, UPT ;  /* 0x000000ff0600728c */ /* 0x002fc8000bf05070 */
[----:B------:R-:W-:-:S09]  /*00e0*/  UISETP.NE.AND.EX UP0, UPT, UR7, URZ, UPT, UP0 ;  /* 0x000000ff0700728c */ /* 0x000fd2000bf05300 */
[----:B------:R-:W-:Y:S05]  /*00f0*/  BRA.U !UP0, `(.L_x_1) ;  /* 0x0000000108107547 */ /* 0x000fea000b800000 */
[----:B------:R-:W1:Y:S02]  /*0100*/  LDC.64 R2, c[0x0][0x888] ;  /* 0x00022200ff027b82 */ /* 0x000e640000000a00 */
[----:B-1----:R1:W5:Y:S01]  /*0110*/  LDG.E R81, desc[UR46][R2.64] ;  /* 0x0000002e02517981 */ /* 0x002362000c1e1900 */
[----:B------:R-:W-:Y:S01]  /*0120*/  HFMA2 R171, -RZ, RZ, 0, 5.9604644775390625e-08 ;  /* 0x00000001ffab7431 */ /* 0x000fe200000001ff */
[----:B------:R-:W-:Y:S05]  /*0130*/  BRA `(.L_x_0) ;  /* 0x00000000000c7947 */ /* 0x000fea0003800000 */
.L_x_1:
[----:B------:R-:W1:Y:S01]  /*0140*/  LDCU UR6, c[0x0][0x880] ;  /* 0x00011000ff0677ac */ /* 0x000e620008000800 */
[----:B------:R-:W-:Y:S01]  /*0150*/  HFMA2 R171, -RZ, RZ, 0, 5.9604644775390625e-08 ;  /* 0x00000001ffab7431 */ /* 0x000fe200000001ff */
[----:B-1----:R-:W-:-:S07]  /*0160*/  MOV R81, UR6 ;  /* 0x0000000600517c02 */ /* 0x002fce0008000f00 */
.L_x_0:
[----:B------:R-:W2:Y:S02]  /*0170*/  LDCU.64 UR6, c[0x0][0x8b0] ;  /* 0x00011600ff0677ac */ /* 0x000ea40008000a00 */
[----:B--2---:R-:W-:-:S04]  /*0180*/  UISETP.NE.U32.AND UP0, UPT, UR6, URZ, UPT ;  /* 0x000000ff0600728c */ /* 0x004fc8000bf05070 */
[----:B------:R-:W-:-:S09]  /*0190*/  UISETP.NE.AND.EX UP0, UPT, UR7, URZ, UPT, UP0 ;  /* 0x000000ff0700728c */ /* 0x000fd2000bf05300 */
[----:B------:R-:W-:Y:S05]  /*01a0*/  BRA.U UP0, `(.L_x_2) ;  /* 0x0000000100247547 */ /* 0x000fea000b800000 */
[----:B------:R-:W2:Y:S02]  /*01b0*/  LDCU.64 UR6, c[0x0][0x8a8] ;  /* 0x00011500ff0677ac */ /* 0x000ea40008000a00 */
[----:B--2---:R-:W-:-:S04]  /*01c0*/  UISETP.NE.U32.AND UP0, UPT, UR6, URZ, UPT ;  /* 0x000000ff0600728c */ /* 0x004fc8000bf05070 */
[----:B------:R-:W-:-:S09]  /*01d0*/  UISETP.NE.AND.EX UP0, UPT, UR7, URZ, UPT, UP0 ;  /* 0x000000ff0700728c */ /* 0x000fd2000bf05300 */
[----:B------:R-:W-:Y:S05]  /*01e0*/  BRA.U !UP0, `(.L_x_3) ;  /* 0x00000001080c7547 */ /* 0x000fea000b800000 */
[----:B------:R-:W2:Y:S02]  /*01f0*/  LDC.64 R78, c[0x0][0x8a8] ;  /* 0x00022a00ff4e7b82 */ /* 0x000ea40000000a00 */
[----:B--2---:R2:W5:Y:S01]  /*0200*/  LDG.E R78, desc[UR46][R78.64] ;  /* 0x0000002e4e4e7981 */ /* 0x004562000c1e1900 */
[----:B------:R-:W-:Y:S05]  /*0210*/  BRA `(.L_x_2) ;  /* 0x0000000000087947 */ /* 0x000fea0003800000 */
.L_x_3:
[----:B------:R-:W2:Y:S02]  /*0220*/  LDCU UR6, c[0x0][0x8a0] ;  /* 0x00011400ff0677ac */ /* 0x000ea40008000800 */
[----:B--2---:R-:W-:Y:S02]  /*0230*/  MOV R78, UR6 ;  /* 0x00000006004e7c02 */ /* 0x004fe40008000f00 */
.L_x_2:
[----:B------:R-:W-:Y:S01]  /*0240*/  IMAD.U32 R0, RZ, RZ, UR8 ;  /* 0x00000008ff007e24 */ /* 0x000fe2000f8e00ff */
[----:B------:R-:W-:Y:S04]  /*0250*/  BSSY.RECONVERGENT B0, `(.L_x_4) ;  /* 0x000000c000007945 */ /* 0x000fe80003800200 */
[C---:B------:R-:W-:Y:S02]  /*0260*/  ISETP.NE.OR P1, PT, R0.reuse, 0x1, !P5 ;  /* 0x000000010000780c */ /* 0x040fe40006f25670 */
[----:B------:R-:W-:-:S11]  /*0270*/  ISETP.NE.OR P0, PT, R0, 0x3, !P5 ;  /* 0x000000030000780c */ /* 0x000fd60006f05670 */
[----:B------:R-:W-:Y:S05]  /*0280*/  @P1 BRA `(.L_x_5) ;  /* 0x0000000000201947 */ /* 0x000fea0003800000 */
[----:B------:R-:W3:Y:S02]  /*0290*/  LDCU.64 UR6, c[0x0][0x348] ;  /* 0x00006900ff0677ac */ /* 0x000ee40008000a00 */
[----:B---3--:R-:W-:Y:S02]  /*02a0*/  UIADD3 UR10, UP1, UPT, UR6, 0x80, URZ ;  /* 0x00000080060a7890 */ /* 0x008fe4000ff3e0ff */
[----:B------:R-:W-:Y:S02]  /*02b0*/  UIADD3 UR6, UP0, UPT, UR6, 0x180, URZ ;  /* 0x0000018006067890 */ /* 0x000fe4000ff1e0ff */
[----:B------:R-:W-:Y:S02]  /*02c0*/  UIADD3.X UR11, UPT, UPT, URZ, UR7, URZ, UP1, !UPT ;  /* 0x00000007ff0b7290 */ /* 0x000fe40008ffe4ff */
[----:B------:R-:W-:-:S07]  /*02d0*/  UIADD3.X UR7, UPT, UPT, URZ, UR7, URZ, UP0, !UPT ;  /* 0x00000007ff077290 */ /* 0x000fce00087fe4ff */
[----:B------:R3:W-:Y:S02]  /*02e0*/  UTMACCTL.PF [UR10] ;  /* 0x000000000a0079b9 */ /* 0x0007e40008040000 */
[----:B------:R3:W-:Y:S02]  /*02f0*/  UTMACCTL.PF [UR6] ;  /* 0x00000000060079b9 */ /* 0x0007e40008040000 */
[----:B---3--:R-:W-:Y:S01]  /*0300*/  NOP ;  /* 0x0000000000007918 */ /* 0x008fe20000000000 */
.L_x_5:
[----:B------:R-:W-:Y:S05]  /*0310*/  BSYNC.RECONVERGENT B0 ;  /* 0x0000000000007941 */ /* 0x000fea0003800200 */
.L_x_4:
[----:B------:R-:W-:Y:S04]  /*0320*/  BSSY.RECONVERGENT B0, `(.L_x_6) ;  /* 0x000000a000007945 */ /* 0x000fe80003800200 */
        /* <DEDUP_REMOVED lines=9> */
.L_x_7:
[----:B------:R-:W-:Y:S05]  /*03c0*/  BSYNC.RECONVERGENT B0 ;  /* 0x0000000000007941 */ /* 0x000fea0003800200 */
.L_x_6:
[----:B------:R-:W3:Y:S01]  /*03d0*/  LDCU.64 UR6, c[0x0][0x888] ;  /* 0x00011100ff0677ac */ /* 0x000ee20008000a00 */
[----:B------:R-:W-:Y:S02]  /*03e0*/  UISETP.EQ.U32.AND UP1, UPT, UR4, URZ, UPT ;  /* 0x000000ff0400728c */ /* 0x000fe4000bf22070 */
[----:B------:R-:W-:Y:S02]  /*03f0*/  UPLOP3.LUT UP2, UPT, UPT, UPT, UPT, 0x80, 0x8 ;  /* 0x000000000008789c */ /* 0x000fe40003f4f070 */
[----:B---3--:R-:W-:-:S04]  /*0400*/  UISETP.NE.U32.AND UP0, UPT, UR6, URZ, UPT ;  /* 0x000000ff0600728c */ /* 0x008fc8000bf05070 */
[----:B------:R-:W-:-:S04]  /*0410*/  UISETP.NE.AND.EX UP0, UPT, UR7, URZ, UPT, UP0 ;  /* 0x000000ff0700728c */ /* 0x000fc8000bf05300 */
[----:B------:R-:W-:-:S04]  /*0420*/  UISETP.EQ.OR.EX UP3, UPT, UR5, URZ, !UP0, UP1 ;  /* 0x000000ff0500728c */ /* 0x000fc8000c762710 */
[----:B------:R-:W-:-:S05]  /*0430*/  UP2UR UR50, UPR, URZ, 0x8 ;  /* 0x00000008ff327883 */ /* 0x000fca0008000000 */
[----:B------:R-:W-:Y:S07]  /*0440*/  BRA.U !UP3, `(.L_x_8) ;  /* 0x000000010b207547 */ /* 0x000fee000b800000 */
[----:B------:R-:W-:Y:S01]  /*0450*/  UISETP.NE.U32.AND UP2, UPT, UR4, URZ, UPT ;  /* 0x000000ff0400728c */ /* 0x000fe2000bf45070 */
[----:B-----5:R-:W-:Y:S01]  /*0460*/  FSETP.NEU.AND P0, PT, R81, RZ, PT ;  /* 0x000000ff5100720b */ /* 0x020fe20003f0d000 */
[----:B------:R-:W-:Y:S02]  /*0470*/  USEL UR4, URZ, 0xffffffff, UP0 ;  /* 0xffffffffff047887 */ /* 0x000fe40008000000 */
[----:B------:R-:W-:-:S10]  /*0480*/  UISETP.NE.AND.EX UP2, UPT, UR5, URZ, UPT, UP2 ;  /* 0x000000ff0500728c */ /* 0x000fd4000bf45320 */
[----:B------:R-:W-:Y:S01]  /*0490*/  VOTEU.ANY UP1, P0 ;  /* 0x0000000000ff7886 */ /* 0x000fe20000020100 */
[----:B------:R-:W-:-:S04]  /*04a0*/  @!UP2 USEL UR4, URZ, 0xffffffff, UP1 ;  /* 0xffffffffff04a887 */ /* 0x000fc80008800000 */
[----:B------:R-:W-:-:S04]  /*04b0*/  ULOP3.LUT UR4, UR4, 0x1, URZ, 0xc0, !UPT ;  /* 0x0000000104047892 */ /* 0x000fc8000f8ec0ff */
[----:B------:R-:W-:-:S11]  /*04c0*/  UISETP.NE.U32.AND UP2, UPT, UR4, 0x1, UPT ;  /* 0x000000010400788c */ /* 0x000fd6000bf45070 */
.L_x_8:
[----:B-1----:R-:W1:Y:S01]  /*04d0*/  SHFL.IDX PT, R2, R173, RZ, 0x1f ;  /* 0x00001fffad027589 */ /* 0x002e6200000e0000 */
[----:B------:R-:W-:-:S04]  /*04e0*/  UISETP.NE.AND UP1, UPT, UR8, 0x2, UPT ;  /* 0x000000020800788c */ /* 0x000fc8000bf25270 */
[----:B------:R-:W-:Y:S01]  /*04f0*/  USEL UR6, URZ, 0x1, UP1 ;  /* 0x00000001ff067887 */ /* 0x000fe20008800000 */
[----:B-1----:R-:W-:-:S13]  /*0500*/  ISETP.NE.AND P0, PT, R2, RZ, PT ;  /* 0x000000ff0200720c */ /* 0x002fda0003f05270 */
[----:B------:R-:W-:Y:S05]  /*0510*/  @P0 BRA `(.L_x_9) ;  /* 0x0000000000500947 */ /* 0x000fea0003800000 */
[----:B------:R-:W1:Y:S01]  /*0520*/  S2UR UR5, SR_CgaCtaId ;  /* 0x00000000000579c3 */ /* 0x000e620000008800 */
[----:B------:R-:W-:Y:S01]  /*0530*/  UMOV UR7, 0x400 ;  /* 0x0000040000077882 */ /* 0x000fe20000000000 */
[----:B------:R-:W-:Y:S01]  /*0540*/  UMOV UR4, 0x1 ;  /* 0x0000000100047882 */ /* 0x000fe20000000000 */
[----:B------:R-:W-:Y:S01]  /*0550*/  ELECT P0, URZ, PT ;  /* 0x0000000000ff782f */ /* 0x000fe20003800000 */
[----:B------:R-:W-:-:S04]  /*0560*/  UIADD3 UR10, UPT, UPT, -UR4, 0x100000, URZ ;  /* 0x00100000040a7890 */ /* 0x000fc8000fffe1ff */
[----:B------:R-:W-:Y:S02]  /*0570*/  USHF.L.U32 UR11, UR10, 0xb, URZ ;  /* 0x0000000b0a0b7899 */ /* 0x000fe400080006ff */
[----:B------:R-:W-:Y:S02]  /*0580*/  USHF.L.U32 UR10, UR10, 0x1, URZ ;  /* 0x000000010a0a7899 */ /* 0x000fe400080006ff */
[----:B-1----:R-:W-:Y:S01]  /*0590*/  ULEA UR5, UR5, UR7, 0x18 ;  /* 0x0000000705057291 */ /* 0x002fe2000f8ec0ff */
[----:B------:R-:W1:Y:S11]  /*05a0*/  FENCE.VIEW.ASYNC.S ;  /* 0x00000000000073c6 */ /* 0x000e760000000000 */
[----:B-1----:R1:W3:Y:S01]  /*05b0*/  SYNCS.EXCH.64 URZ, [UR5], UR10 ;  /* 0x0000000a05ff75b2 */ /* 0x0022e20008000100 */
[----:B------:R1:W4:Y:S01]  /*05c0*/  SYNCS.EXCH.64 URZ, [UR5+0x28], UR10 ;  /* 0x0000280a05ff75b2 */ /* 0x0003220008000100 */
[----:B------:R1:W1:Y:S01]  /*05d0*/  SYNCS.EXCH.64 URZ, [UR5+0x8], UR10 ;  /* 0x0000080a05ff75b2 */ /* 0x0002620008000100 */
[----:B------:R1:W1:Y:S01]  /*05e0*/  SYNCS.EXCH.64 URZ, [UR5+0x30], UR10 ;  /* 0x0000300a05ff75b2 */ /* 0x0002620008000100 */
[----:B------:R1:W1:Y:S01]  /*05f0*/  SYNCS.EXCH.64 URZ, [UR5+0x10], UR10 ;  /* 0x0000100a05ff75b2 */ /* 0x0002620008000100 */
[----:B------:R1:W1:Y:S01]  /*0600*/  SYNCS.EXCH.64 URZ, [UR5+0x38], UR10 ;  /* 0x0000380a05ff75b2 */ /* 0x0002620008000100 */
[----:B------:R1:W1:Y:S01]  /*0610*/  SYNCS.EXCH.64 URZ, [UR5+0x18], UR10 ;  /* 0x0000180a05ff75b2 */ /* 0x0002620008000100 */
[----:B------:R1:W1:Y:S01]  /*0620*/  SYNCS.EXCH.64 URZ, [UR5+0x40], UR10 ;  /* 0x0000400a05ff75b2 */ /* 0x0002620008000100 */
[----:B------:R1:W1:Y:S01]  /*0630*/  SYNCS.EXCH.64 URZ, [UR5+0x20], UR10 ;  /* 0x0000200a05ff75b2 */ /* 0x0002620008000100 */
[----:B------:R1:W1:Y:S01]  /*0640*/  SYNCS.EXCH.64 URZ, [UR5+0x48], UR10 ;  /* 0x0000480a05ff75b2 */ /* 0x0002620008000100 */
[----:B------:R-:W-:Y:S01]  /*0650*/  NOP ;  /* 0x0000000000007918 */ /* 0x000fe20000000000 */
.L_x_9:
[----:B------:R-:W2:Y:S01]  /*0660*/  SHFL.IDX PT, R2, R173, RZ, 0x1f ;  /* 0x00001fffad027589 */ /* 0x000ea200000e0000 */
[----:B------:R-:W-:Y:S01]  /*0670*/  NOP ;  /* 0x0000000000007918 */ /* 0x000fe20000000000 */
[----:B--2---:R-:W-:-:S13]  /*0680*/  ISETP.NE.AND P0, PT, R2, 0x1, PT ;  /* 0x000000010200780c */ /* 0x004fda0003f05270 */
[----:B------:R-:W-:Y:S05]  /*0690*/  @P0 BRA `(.L_x_10) ;  /* 0x0000000000480947 */ /* 0x000fea0003800000 */
[----:B------:R-:W2:Y:S01]  /*06a0*/  S2UR UR7, SR_CgaCtaId ;  /* 0x00000000000779c3 */ /* 0x000ea20000008800 */
[----:B------:R-:W-:Y:S01]  /*06b0*/  UMOV UR9, 0x400 ;  /* 0x0000040000097882 */ /* 0x000fe20000000000 */
[----:B-1----:R-:W-:Y:S01]  /*06c0*/  UMOV UR5, 0x20 ;  /* 0x0000002000057882 */ /* 0x002fe20000000000 */
[----:B------:R-:W-:Y:S01]  /*06d0*/  UMOV UR4, 0x80 ;  /* 0x0000008000047882 */ /* 0x000fe20000000000 */
[----:B------:R-:W-:-:S04]  /*06e0*/  UIADD3 UR10, UPT, UPT, -UR5, 0x100000, URZ ;  /* 0x00100000050a7890 */ /* 0x000fc8000fffe1ff */
[----:B------:R-:W-:Y:S02]  /*06f0*/  USHF.L.U32 UR11, UR10, 0xb, URZ ;  /* 0x0000000b0a0b7899 */ /* 0x000fe400080006ff */
[----:B------:R-:W-:Y:S02]  /*0700*/  USHF.L.U32 UR10, UR10, 0x1, URZ ;  /* 0x000000010a0a7899 */ /* 0x000fe400080006ff */
[----:B------:R-:W-:-:S04]  /*0710*/  UIADD3 UR4, UPT, UPT, -UR4, 0x100000, URZ ;  /* 0x0010000004047890 */ /* 0x000fc8000fffe1ff */
[----:B------:R-:W-:Y:S02]  /*0720*/  USHF.L.U32 UR5, UR4, 0xb, URZ ;  /* 0x0000000b04057899 */ /* 0x000fe400080006ff */
[----:B------:R-:W-:Y:S01]  /*0730*/  USHF.L.U32 UR4, UR4, 0x1, URZ ;  /* 0x0000000104047899 */ /* 0x000fe200080006ff */
[----:B------:R-:W-:Y:S01]  /*0740*/  ELECT P0, URZ, PT ;  /* 0x0000000000ff782f */ /* 0x000fe20003800000 */
[----:B--2---:R-:W-:Y:S01]  /*0750*/  ULEA UR7, UR7, UR9, 0x18 ;  /* 0x0000000907077291 */ /* 0x004fe2000f8ec0ff */
[----:B------:R-:W1:Y:S11]  /*0760*/  FENCE.VIEW.ASYNC.S ;  /* 0x00000000000073c6 */ /* 0x000e760000000000 */
[----:B-1----:R2:W1:Y:S01]  /*0770*/  SYNCS.EXCH.64 URZ, [UR7+0x50], UR10 ;  /* 0x0000500a07ff75b2 */ /* 0x0024620008000100 */
[----:B------:R2:W1:Y:S01]  /*0780*/  SYNCS.EXCH.64 URZ, [UR7+0x60], UR4 ;  /* 0x0000600407ff75b2 */ /* 0x0004620008000100 */
[----:B------:R2:W1:Y:S01]  /*0790*/  SYNCS.EXCH.64 URZ, [UR7+0x58], UR10 ;  /* 0x0000580a07ff75b2 */ /* 0x0004620008000100 */
[----:B------:R2:W1:Y:S02]  /*07a0*/  SYNCS.EXCH.64 URZ, [UR7+0x68], UR4 ;  /* 0x0000680407ff75b2 */ /* 0x0004640008000100 */
[----:B--2---:R-:W-:Y:S01]  /*07b0*/  NOP ;  /* 0x0000000000007918 */ /* 0x004fe20000000000 */
.L_x_10:
[----:B------:R-:W2:Y:S01]  /*07c0*/  SHFL.IDX PT, R2, R173, RZ, 0x1f ;  /* 0x00001fffad027589 */ /* 0x000ea200000e0000 */
[----:B------:R-:W-:Y:S01]  /*07d0*/  NOP ;  /* 0x0000000000007918 */ /* 0x000fe20000000000 */
[----:B--2---:R-:W-:-:S13]  /*07e0*/  ISETP.NE.AND P0, PT, R2, 0x3, PT ;  /* 0x000000030200780c */ /* 0x004fda0003f05270 */
[----:B------:R-:W-:Y:S05]  /*07f0*/  @P0 BRA `(.L_x_11) ;  /* 0x0000000000300947 */ /* 0x000fea0003800000 */
[----:B-1----:R-:W1:Y:S01]  /*0800*/  S2UR UR5, SR_CgaCtaId ;  /* 0x00000000000579c3 */ /* 0x002e620000008800 */
        /* <DEDUP_REMOVED lines=8> */
[----:B-1----:R2:W1:Y:S01]  /*0890*/  SYNCS.EXCH.64 URZ, [UR5+0x70], UR10 ;  /* 0x0000700a05ff75b2 */ /* 0x0024620008000100 */
[----:B------:R2:W1:Y:S02]  /*08a0*/  SYNCS.EXCH.64 URZ, [UR5+0x78], UR10 ;  /* 0x0000780a05ff75b2 */ /* 0x0004640008000100 */
[----:B--2---:R-:W-:Y:S01]  /*08b0*/  NOP ;  /* 0x0000000000007918 */ /* 0x004fe20000000000 */
.L_x_11:
[----:B------:R-:W2:Y:S01]  /*08c0*/  SHFL.IDX PT, R2, R173, RZ, 0x1f ;  /* 0x00001fffad027589 */ /* 0x000ea200000e0000 */
[----:B------:R-:W-:Y:S01]  /*08d0*/  NOP ;  /* 0x0000000000007918 */ /* 0x000fe20000000000 */
[----:B--2---:R-:W-:-:S13]  /*08e0*/  ISETP.NE.AND P0, PT, R2, 0x4, PT ;  /* 0x000000040200780c */ /* 0x004fda0003f05270 */
[----:B------:R-:W-:Y:S05]  /*08f0*/  @P0 BRA `(.L_x_12) ;  /* 0x00000000004c0947 */ /* 0x000fea0003800000 */
[----:B-1----:R-:W1:Y:S01]  /*0900*/  S2UR UR5, SR_CgaCtaId ;  /* 0x00000000000579c3 */ /* 0x002e620000008800 */
[----:B------:R-:W-:Y:S01]  /*0910*/  UMOV UR9, 0x100 ;  /* 0x0000010000097882 */ /* 0x000fe20000000000 */
[----:B------:R-:W-:Y:S01]  /*0920*/  UMOV UR7, 0x400 ;  /* 0x0000040000077882 */ /* 0x000fe20000000000 */
[----:B------:R-:W-:Y:S01]  /*0930*/  USEL UR9, UR9, 0xe0, UP2 ;  /* 0x000000e009097887 */ /* 0x000fe20009000000 */
[----:B------:R-:W-:Y:S01]  /*0940*/  UMOV UR4, 0x1 ;  /* 0x0000000100047882 */ /* 0x000fe20000000000 */
[----:B------:R-:W-:Y:S01]  /*0950*/  ELECT P0, URZ, PT ;  /* 0x0000000000ff782f */ /* 0x000fe20003800000 */
[----:B------:R-:W-:-:S04]  /*0960*/  UIADD3 UR10, UPT, UPT, -UR4, 0x100000, URZ ;  /* 0x00100000040a7890 */ /* 0x000fc8000fffe1ff */
[----:B------:R-:W-:Y:S02]  /*0970*/  USHF.L.U32 UR11, UR10, 0xb, URZ ;  /* 0x0000000b0a0b7899 */ /* 0x000fe400080006ff */
[----:B------:R-:W-:Y:S02]  /*0980*/  USHF.L.U32 UR10, UR10, 0x1, URZ ;  /* 0x000000010a0a7899 */ /* 0x000fe400080006ff */
[----:B------:R-:W-:-:S04]  /*0990*/  UIADD3 UR12, UPT, UPT, -UR9, 0x100000, URZ ;  /* 0x00100000090c7890 */ /* 0x000fc8000fffe1ff */
[----:B------:R-:W-:Y:S02]  /*09a0*/  USHF.L.U32 UR13, UR12, 0xb, URZ ;  /* 0x0000000b0c0d7899 */ /* 0x000fe400080006ff */
[----:B------:R-:W-:Y:S02]  /*09b0*/  USHF.L.U32 UR12, UR12, 0x1, URZ ;  /* 0x000000010c0c7899 */ /* 0x000fe400080006ff */
[----:B-1----:R-:W-:Y:S01]  /*09c0*/  ULEA UR5, UR5, UR7, 0x18 ;  /* 0x0000000705057291 */ /* 0x002fe2000f8ec0ff */
[----:B------:R-:W1:Y:S11]  /*09d0*/  FENCE.VIEW.ASYNC.S ;  /* 0x00000000000073c6 */ /* 0x000e760000000000 */
[----:B-1----:R2:W1:Y:S01]  /*09e0*/  SYNCS.EXCH.64 URZ, [UR5+0x80], UR10 ;  /* 0x0000800a05ff75b2 */ /* 0x0024620008000100 */
[----:B------:R2:W1:Y:S01]  /*09f0*/  SYNCS.EXCH.64 URZ, [UR5+0x90], UR12 ;  /* 0x0000900c05ff75b2 */ /* 0x0004620008000100 */
[----:B------:R2:W1:Y:S01]  /*0a00*/  SYNCS.EXCH.64 URZ, [UR5+0x88], UR10 ;  /* 0x0000880a05ff75b2 */ /* 0x0004620008000100 */
[----:B------:R2:W1:Y:S02]  /*0a10*/  SYNCS.EXCH.64 URZ, [UR5+0x98], UR12 ;  /* 0x0000980c05ff75b2 */ /* 0x0004640008000100 */
[----:B--2---:R-:W-:Y:S01]  /*0a20*/  NOP ;  /* 0x0000000000007918 */ /* 0x004fe20000000000 */
.L_x_12:
        /* <DEDUP_REMOVED lines=20> */
[----:B------:R2:W1:Y:S01]  /*0b70*/  SYNCS.EXCH.64 URZ, [UR7+0xc8], UR4 ;  /* 0x0000c80407ff75b2 */ /* 0x0004620008000100 */
[----:B------:R2:W1:Y:S01]  /*0b80*/  SYNCS.EXCH.64 URZ, [UR7+0xb0], UR10 ;  /* 0x0000b00a07ff75b2 */ /* 0x0004620008000100 */
[----:B------:R2:W1:Y:S01]  /*0b90*/  SYNCS.EXCH.64 URZ, [UR7+0xd0], UR4 ;  /* 0x0000d00407ff75b2 */ /* 0x0004620008000100 */
[----:B------:R2:W1:Y:S01]  /*0ba0*/  SYNCS.EXCH.64 URZ, [UR7+0xb8], UR10 ;  /* 0x0000b80a07ff75b2 */ /* 0x0004620008000100 */
[----:B------:R2:W1:Y:S02]  /*0bb0*/  SYNCS.EXCH.64 URZ, [UR7+0xd8], UR4 ;  /* 0x0000d80407ff75b2 */ /* 0x0004640008000100 */
[----:B--2---:R-:W-:Y:S01]  /*0bc0*/  NOP ;  /* 0x0000000000007918 */ /* 0x004fe20000000000 */
.L_x_13:
        /* <DEDUP_REMOVED lines=18> */
.L_x_14:
[----:B-1----:R-:W1:Y:S01]  /*0cf0*/  S2UR UR5, SR_CTAID.X ;  /* 0x00000000000579c3 */ /* 0x002e620000002500 */
[----:B------:R-:W-:-:S05]  /*0d00*/  CS2R.32 R170, SR_CgaSize ;  /* 0x0000000000aa7805 */ /* 0x000fca0000008a00 */
[----:B------:R-:W-:-:S05]  /*0d10*/  IMAD R170, R170, -0xa0, RZ ;  /* 0xffffff60aaaa7824 */ /* 0x000fca00078e02ff */
[----:B------:R-:W-:-:S14]  /*0d20*/  R2UR UR9, R170 ;  /* 0x00000000aa0972ca */ /* 0x000fdc00000e0000 */
[----:B------:R-:W2:Y:S01]  /*0d30*/  LDCU UR9, c[0x0][UR9+0x2b0] ;  /* 0x00005600090977ac */ /* 0x000ea20008000800 */
[----:B------:R-:W-:Y:S01]  /*0d40*/  NOP ;  /* 0x0000000000007918 */ /* 0x000fe20000000000 */
[----:B------:R-:W-:-:S05]  /*0d50*/  CS2R.32 R170, SR_CgaSize ;  /* 0x0000000000aa7805 */ /* 0x000fca0000008a00 */
[----:B------:R-:W-:-:S05]  /*0d60*/  IMAD R170, R170, -0xa0, RZ ;  /* 0xffffff60aaaa7824 */ /* 0x000fca00078e02ff */
[----:B------:R-:W-:-:S14]  /*0d70*/  R2UR UR7, R170 ;  /* 0x00000000aa0772ca */ /* 0x000fdc00000e0000 */
[----:B------:R-:W3:Y:S01]  /*0d80*/  LDCU UR7, c[0x0][UR7+0x2b4] ;  /* 0x00005680070777ac */ /* 0x000ee20008000800 */
[----:B------:R-:W4:Y:S08]  /*0d90*/  S2UR UR4, SR_CTAID.Y ;  /* 0x00000000000479c3 */ /* 0x000f300000002600 */
[----:B------:R-:W3:Y:S01]  /*0da0*/  LDC R9, c[0x0][0xb24] ;  /* 0x0002c900ff097b82 */ /* 0x000ee20000000800 */
[----:B-1----:R-:W-:-:S02]  /*0db0*/  I2FP.F32.U32 R5, UR5 ;  /* 0x0000000500057c45 */ /* 0x002fc40008201000 */
[----:B------:R-:W-:-:S05]  /*0dc0*/  CS2R.32 R3, SR_CgaSize ;  /* 0x0000000000037805 */ /* 0x000fca0000008a00 */
[----:B------:R-:W-:-:S06]  /*0dd0*/  IMAD R3, R3, -0xa0, RZ ;  /* 0xffffff6003037824 */ /* 0x000fcc00078e02ff */
[----:B------:R-:W1:Y:S01]  /*0de0*/  LDC R3, c[0x0][R3+0x2a0] ;  /* 0x0000a80003037b82 */ /* 0x000e620000000800 */
[----:B------:R-:W-:Y:S01]  /*0df0*/  MOV R21, UR5 ;  /* 0x0000000500157c02 */ /* 0x000fe20008000f00 */
[----:B--2---:R-:W-:Y:S01]  /*0e00*/  FMUL R5, R5, UR9 ;  /* 0x0000000905057c20 */ /* 0x004fe20008400000 */
[----:B----4-:R-:W-:Y:S02]  /*0e10*/  I2FP.F32.U32 R4, UR4 ;  /* 0x0000000400047c45 */ /* 0x010fe40008201000 */
[----:B------:R-:W-:-:S05]  /*0e20*/  CS2R.32 R2, SR_CgaSize ;  /* 0x0000000000027805 */ /* 0x000fca0000008a00 */
[----:B------:R-:W-:-:S06]  /*0e30*/  IMAD R2, R2, -0xa0, RZ ;  /* 0xffffff6002027824 */ /* 0x000fcc00078e02ff */
[----:B------:R-:W2:Y:S01]  /*0e40*/  LDC R2, c[0x0][R2+0x2a4] ;  /* 0x0000a90002027b82 */ /* 0x000ea20000000800 */
[----:B------:R-:W4:Y:S01]  /*0e50*/  F2I.U32.TRUNC.NTZ R170, R5 ;  /* 0x0000000500aa7305 */ /* 0x000f22000020f000 */
[----:B------:R-:W-:Y:S01]  /*0e60*/  MOV R20, UR4 ;  /* 0x0000000400147c02 */ /* 0x000fe20008000f00 */
[----:B---3--:R-:W-:-:S05]  /*0e70*/  FMUL R4, R4, UR7 ;  /* 0x0000000704047c20 */ /* 0x008fca0008400000 */
[----:B------:R-:W-:Y:S01]  /*0e80*/  BAR.SYNC.DEFER_BLOCKING 0x0 ;  /* 0x0000000000007b1d */ /* 0x000fe20000010000 */
[----:B------:R-:W-:-:S05]  /*0e90*/  ISETP.GE.AND P0, PT, R9, 0x1, PT ;  /* 0x000000010900780c */ /* 0x000fca0003f06270 */
[----:B------:R-:W3:Y:S02]  /*0ea0*/  F2I.U32.TRUNC.NTZ R147, R4 ;  /* 0x0000000400937305 */ /* 0x000ee4000020f000 */
[----:B------:R-:W2:Y:S01]  /*0eb0*/  S2UR UR36, SR_CTAID.Z ;  /* 0x00000000002479c3 */ /* 0x000ea20000002700 */
[----:B----4-:R-:W-:-:S05]  /*0ec0*/  IADD3 R170, PT, PT, -R170, RZ, RZ ;  /* 0x000000ffaaaa7210 */ /* 0x010fca0007ffe1ff */
[----:B-1----:R-:W-:Y:S01]  /*0ed0*/  IMAD R170, R3, R170, UR5 ;  /* 0x0000000503aa7e24 */ /* 0x002fe2000f8e02aa */
[----:B---3--:R-:W-:-:S05]  /*0ee0*/  IADD3 R147, PT, PT, -R147, RZ, RZ ;  /* 0x000000ff93937210 */ /* 0x008fca0007ffe1ff */
[----:B--2---:R-:W-:Y:S01]  /*0ef0*/  IMAD R147, R2, R147, UR4 ;  /* 0x0000000402937e24 */ /* 0x004fe2000f8e0293 */
[----:B------:R-:W-:Y:S06]  /*0f00*/  @!P0 BRA `(.L_x_15) ;  /* 0x0000000000b88947 */ /* 0x000fec0003800000 */
[----:B------:R-:W1:Y:S01]  /*0f10*/  LDC.64 R4, c[0x0][0xb18] ;  /* 0x0002c600ff047b82 */ /* 0x000e620000000a00 */
[----:B------:R-:W-:-:S07]  /*0f20*/  ISETP.NE.AND P0, PT, R9, 0x1, PT ;  /* 0x000000010900780c */ /* 0x000fce0003f05270 */
[----:B------:R-:W2:Y:S08]  /*0f30*/  LDC R10, c[0x0][0xb0c] ;  /* 0x0002c300ff0a7b82 */ /* 0x000eb00000000800 */
[----:B------:R-:W3:Y:S08]  /*0f40*/  LDC R11, c[0x0][0x370] ;  /* 0x0000dc00ff0b7b82 */ /* 0x000ef00000000800 */
[----:B------:R-:W4:Y:S01]  /*0f50*/  LDC R12, c[0x0][0x374] ;  /* 0x0000dd00ff0c7b82 */ /* 0x000f220000000800 */
[----:B-1----:R-:W-:-:S07]  /*0f60*/  ISETP.NE.AND P1, PT, R4, 0x1, PT ;  /* 0x000000010400780c */ /* 0x002fce0003f25270 */
[----:B------:R-:W3:Y:S01]  /*0f70*/  LDC.64 R6, c[0x0][0xb10] ;  /* 0x0002c400ff067b82 */ /* 0x000ee20000000a00 */
[----:B--2---:R-:W-:-:S07]  /*0f80*/  ISETP.NE.AND P2, PT, R10, 0x1, PT ;  /* 0x000000010a00780c */ /* 0x004fce0003f45270 */
[----:B------:R-:W1:Y:S08]  /*0f90*/  LDC R8, c[0x0][0xb20] ;  /* 0x0002c800ff087b82 */ /* 0x000e700000000800 */
[----:B------:R-:W2:Y:S01]  /*0fa0*/  LDC.64 R2, c[0x0][0xb28] ;  /* 0x0002ca00ff027b82 */ /* 0x000ea20000000a00 */
[----:B----4-:R-:W-:-:S04]  /*0fb0*/  IMAD.HI.U32 R13, R12, R5, RZ ;  /* 0x000000050c0d7227 */ /* 0x010fc800078e00ff */
[----:B------:R-:W-:-:S04]  /*0fc0*/  IMAD.HI.U32 R5, R20, R5, RZ ;  /* 0x0000000514057227 */ /* 0x000fc800078e00ff */
[----:B---3--:R-:W-:-:S04]  /*0fd0*/  IMAD.HI.U32 R14, R11, R6, RZ ;  /* 0x000000060b0e7227 */ /* 0x008fc800078e00ff */
[C---:B------:R-:W-:Y:S01]  /*0fe0*/  IMAD.HI.U32 R16, R21.reuse, R6, RZ ;  /* 0x0000000615107227 */ /* 0x040fe200078e00ff */
[-C--:B------:R-:W-:Y:S02]  /*0ff0*/  @P2 SHF.R.U32.HI R11, RZ, R7.reuse, R14 ;  /* 0x00000007ff0b2219 */ /* 0x080fe4000001160e */
[-C--:B-1----:R-:W-:Y:S02]  /*1000*/  @P1 SHF.R.U32.HI R12, RZ, R8.reuse, R13 ;  /* 0x00000008ff0c1219 */ /* 0x082fe4000001160d */
[----:B------:R-:W-:Y:S02]  /*1010*/  SHF.R.U32.HI R5, RZ, R8, R5 ;  /* 0x00000008ff057219 */ /* 0x000fe40000011605 */
[----:B------:R-:W-:Y:S02]  /*1020*/  SHF.R.U32.HI R16, RZ, R7, R16 ;  /* 0x00000007ff107219 */ /* 0x000fe40000011610 */
[----:B------:R-:W-:Y:S01]  /*1030*/  SEL R5, R20, R5, !P1 ;  /* 0x0000000514057207 */ /* 0x000fe20004800000 */
[----:B--2---:R-:W-:Y:S01]  /*1040*/  IMAD.HI.U32 R14, R12, R2, RZ ;  /* 0x000000020c0e7227 */ /* 0x004fe200078e00ff */
[----:B------:R-:W-:-:S02]  /*1050*/  SEL R7, R21, R16, !P2 ;  /* 0x0000001015077207 */ /* 0x000fc40005000000 */
[----:B------:R-:W-:Y:S01]  /*1060*/  IADD3 R13, PT, PT, -R5, RZ, RZ ;  /* 0x000000ff050d7210 */ /* 0x000fe20007ffe1ff */
[----:B------:R-:W-:Y:S01]  /*1070*/  IMAD.HI.U32 R6, R11, R2, RZ ;  /* 0x000000020b067227 */ /* 0x000fe200078e00ff */
[----:B------:R-:W-:-:S03]  /*1080*/  @P0 SHF.R.U32.HI R12, RZ, R3, R14 ;  /* 0x00000003ff0c0219 */ /* 0x000fc6000001160e */
[----:B------:R-:W-:Y:S01]  /*1090*/  IMAD R13, R4, R13, R20 ;  /* 0x0000000d040d7224 */ /* 0x000fe200078e0214 */
[----:B------:R-:W-:Y:S01]  /*10a0*/  @P0 SHF.R.U32.HI R11, RZ, R3, R6 ;  /* 0x00000003ff0b0219 */ /* 0x000fe20000011606 */
[----:B------:R-:W-:-:S04]  /*10b0*/  IMAD R12, R12, R9, RZ ;  /* 0x000000090c0c7224 */ /* 0x000fc800078e02ff */
[----:B------:R-:W-:Y:S01]  /*10c0*/  IMAD R6, R11, R9, RZ ;  /* 0x000000090b067224 */ /* 0x000fe200078e02ff */
[----:B------:R-:W-:-:S04]  /*10d0*/  ISETP.GE.AND P1, PT, R5, R12, PT ;  /* 0x0000000c0500720c */ /* 0x000fc80003f26270 */
[----:B------:R-:W-:Y:S01]  /*10e0*/  ISETP.GE.OR P1, PT, R7, R6, P1 ;  /* 0x000000060700720c */ /* 0x000fe20000f26670 */
[----:B------:R-:W-:-:S05]  /*10f0*/  IMAD.HI.U32 R6, R5, R2, RZ ;  /* 0x0000000205067227 */ /* 0x000fca00078e00ff */
[----:B------:R-:W-:-:S04]  /*1100*/  SHF.R.U32.HI R6, RZ, R3, R6 ;  /* 0x00000003ff067219 */ /* 0x000fc80000011606 */
[----:B------:R-:W-:-:S03]  /*1110*/  SEL R6, R5, R6, !P0 ;  /* 0x0000000605067207 */ /* 0x000fc60004000000 */
[----:B------:R-:W-:Y:S01]  /*1120*/  @!P1 IMAD.HI.U32 R8, R7, R2, RZ ;  /* 0x0000000207089227 */ /* 0x000fe200078e00ff */
[----:B------:R-:W-:-:S04]  /*1130*/  IADD3 R2, PT, PT, -R6, RZ, RZ ;  /* 0x000000ff06027210 */ /* 0x000fc80007ffe1ff */
[----:B------:R-:W-:Y:S01]  /*1140*/  @!P1 SHF.R.U32.HI R8, RZ, R3, R8 ;  /* 0x00000003ff089219 */ /* 0x000fe20000011608 */
[----:B------:R-:W-:-:S03]  /*1150*/  IMAD R2, R9, R2, R5 ;  /* 0x0000000209027224 */ /* 0x000fc600078e0205 */
[----:B------:R-:W-:-:S05]  /*1160*/  @!P1 SEL R3, R7, R8, !P0 ;  /* 0x0000000807039207 */ /* 0x000fca0004000000 */
[--C-:B------:R-:W-:Y:S02]  /*1170*/  @!P1 IMAD.IADD R6, R6, 0x1, -R3.reuse ;  /* 0x0000000106069824 */ /* 0x100fe400078e0a03 */
[----:B------:R-:W-:Y:S01]  /*1180*/  @!P1 IMAD R3, R2, R11, R3 ;  /* 0x0000000b02039224 */ /* 0x000fe200078e0203 */
[----:B------:R-:W-:Y:S01]  /*1190*/  IADD3 R2, PT, PT, -R7, RZ, RZ ;  /* 0x000000ff07027210 */ /* 0x000fe20007ffe1ff */
[----:B------:R-:W-:Y:S02]  /*11a0*/  @!P1 IMAD R5, R6, R9, R7 ;  /* 0x0000000906059224 */ /* 0x000fe400078e0207 */
[----:B------:R-:W-:Y:S02]  /*11b0*/  @!P1 IMAD.MOV.U32 R7, RZ, RZ, R3 ;  /* 0x000000ffff079224 */ /* 0x000fe400078e0003 */
[----:B------:R-:W-:Y:S02]  /*11c0*/  IMAD R2, R10, R2, R21 ;  /* 0x000000020a027224 */ /* 0x000fe400078e0215 */
[----:B------:R-:W-:-:S02]  /*11d0*/  IMAD R20, R5, R4, R13 ;  /* 0x0000000405147224 */ /* 0x000fc400078e020d */
[----:B------:R-:W-:Y:S02]  /*11e0*/  IMAD R21, R7, R10, R2 ;  /* 0x0000000a07157224 */ /* 0x000fe400078e0202 */
.L_x_15:
[----:B------:R-:W1:Y:S01]  /*11f0*/  LDCU UR4, c[0x0][0xb30] ;  /* 0x00016600ff0477ac */ /* 0x000e620008000800 */
[----:B------:R-:W2:Y:S08]  /*1200*/  S2UR UR37, SR_CgaCtaId ;  /* 0x00000000002579c3 */ /* 0x000eb00000008800 */
[----:B------:R-:W3:Y:S01]  /*1210*/  LDC R72, c[0x0][0xb24] ;  /* 0x0002c900ff487b82 */ /* 0x000ee20000000800 */
[----:B-1----:R-:W-:-:S09]  /*1220*/  UISETP.NE.AND UP1, UPT, UR4, 0x1, UPT ;  /* 0x000000010400788c */ /* 0x002fd2000bf25270 */
[----:B--2---:R-:W-:Y:S05]  /*1230*/  BRA.U UP1, `(.L_x_16) ;  /* 0x0000000101407547 */ /* 0x004fea000b800000 */
[----:B------:R-:W1:Y:S08]  /*1240*/  LDC.64 R4, c[0x0][0xb10] ;  /* 0x0002c400ff047b82 */ /* 0x000e700000000a00 */
[----:B------:R-:W2:Y:S08]  /*1250*/  LDC.64 R2, c[0x0][0xb18] ;  /* 0x0002c600ff027b82 */ /* 0x000eb00000000a00 */
[----:B------:R-:W4:Y:S08]  /*1260*/  LDC R6, c[0x0][0xb20] ;  /* 0x0002c800ff067b82 */ /* 0x000f300000000800 */
[----:B------:R-:W3:Y:S01]  /*1270*/  LDC R8, c[0x0][0xb0c] ;  /* 0x0002c300ff087b82 */ /* 0x000ee20000000800 */
[----:B-1----:R-:W-:-:S05]  /*1280*/  IMAD.HI.U32 R4, R21, R4, RZ ;  /* 0x0000000415047227 */ /* 0x002fca00078e00ff */
[----:B------:R-:W-:Y:S01]  /*1290*/  SHF.R.U32.HI R4, RZ, R5, R4 ;  /* 0x00000005ff047219 */ /* 0x000fe20000011604 */
[----:B--2---:R-:W-:Y:S01]  /*12a0*/  IMAD.HI.U32 R3, R20, R3, RZ ;  /* 0x0000000314037227 */ /* 0x004fe200078e00ff */
[----:B------:R-:W-:-:S04]  /*12b0*/  ISETP.NE.AND P0, PT, R2, 0x1, PT ;  /* 0x000000010200780c */ /* 0x000fc80003f05270 */
[----:B----4-:R-:W-:-:S04]  /*12c0*/  SHF.R.U32.HI R3, RZ, R6, R3 ;  /* 0x00000006ff037219 */ /* 0x010fc80000011603 */
[----:B------:R-:W-:Y:S02]  /*12d0*/  SEL R3, R20, R3, !P0 ;  /* 0x0000000314037207 */ /* 0x000fe40004000000 */
[----:B---3--:R-:W-:-:S04]  /*12e0*/  ISETP.NE.AND P1, PT, R8, 0x1, PT ;  /* 0x000000010800780c */ /* 0x008fc80003f25270 */
[----:B------:R-:W-:-:S05]  /*12f0*/  SEL R4, R21, R4, !P1 ;  /* 0x0000000415047207 */ /* 0x000fca0004800000 */
[----:B------:R-:W-:Y:S02]  /*1300*/  IMAD.IADD R5, R3, 0x1, -R4 ;  /* 0x0000000103057824 */ /* 0x000fe400078e0a04 */
[----:B------:R-:W-:Y:S02]  /*1310*/  IMAD.IADD R3, R4, 0x1, -R3 ;  /* 0x0000000104037824 */ /* 0x000fe400078e0a03 */
[----:B------:R-:W-:Y:S02]  /*1320*/  IMAD R21, R5, R8, R21 ;  /* 0x0000000805157224 */ /* 0x000fe400078e0215 */
[----:B------:R-:W-:-:S07]  /*1330*/  IMAD R20, R3, R2, R20 ;  /* 0x0000000203147224 */ /* 0x000fce00078e0214 */
.L_x_16:
[----:B------:R-:W-:Y:S01]  /*1340*/  BAR.SYNC.DEFER_BLOCKING 0x0 ;  /* 0x0000000000007b1d */ /* 0x000fe20000010000 */
[----:B------:R-:W-:Y:S01]  /*1350*/  UISETP.NE.AND UP1, UPT, UR8, 0x2, UPT ;  /* 0x000000020800788c */ /* 0x000fe2000bf25270 */
[----:B------:R-:W-:Y:S02]  /*1360*/  ISETP.NE.OR P5, PT, R0, 0x2, !P5 ;  /* 0x000000020000780c */ /* 0x000fe40006fa5670 */
[----:B------:R-:W-:-:S06]  /*1370*/  LOP3.LUT R2, R189, 0x1f, RZ, 0xc0, !PT ;  /* 0x0000001fbd027812 */ /* 0x000fcc00078ec0ff */
[----:B------:R-:W-:Y:S05]  /*1380*/  BRA.U UP1, `(.L_x_17) ;  /* 0x0000001101787547 */ /* 0x000fea000b800000 */
[----:B------:R-:W1:Y:S01]  /*1390*/  LDCU UR13, c[0x0][0x38c] ;  /* 0x00007180ff0d77ac */ /* 0x000e620008000800 */
[----:B------:R-:W2:Y:S01]  /*13a0*/  LDC R9, c[0x0][0x370] ;  /* 0x0000dc00ff097b82 */ /* 0x000ea20000000800 */
[----:B------:R-:W-:Y:S01]  /*13b0*/  PLOP3.LUT P1, PT, PT, PT, UP2, 0x80, 0x8 ;  /* 0x000000000008781c */ /* 0x000fe20003f2f028 */
[----:B------:R-:W-:Y:S01]  /*13c0*/  IMAD.MOV.U32 R15, RZ, RZ, 0x1 ;  /* 0x00000001ff0f7424 */ /* 0x000fe200078e00ff */
[----:B------:R-:W-:Y:S01]  /*13d0*/  ISETP.EQ.OR P4, PT, R2, RZ, P5 ;  /* 0x000000ff0200720c */ /* 0x000fe20002f82670 */
[----:B------:R-:W-:Y:S01]  /*13e0*/  IMAD.MOV.U32 R14, RZ, RZ, RZ ;  /* 0x000000ffff0e7224 */ /* 0x000fe200078e00ff */
[----:B------:R-:W-:Y:S02]  /*13f0*/  PLOP3.LUT P1, PT, P1, PT, PT, 0x8, 0x80 ;  /* 0x000000000080781c */ /* 0x000fe40000f2e170 */
[----:B------:R-:W-:Y:S01]  /*1400*/  CS2R R12, SRZ ;  /* 0x00000000000c7805 */ /* 0x000fe2000001ff00 */
[----:B------:R-:W-:Y:S01]  /*1410*/  IMAD.MOV.U32 R10, RZ, RZ, 0x1 ;  /* 0x00000001ff0a7424 */ /* 0x000fe200078e00ff */
[----:B------:R-:W4:Y:S01]  /*1420*/  LDC R0, c[0x0][0x374] ;  /* 0x0000dd00ff007b82 */ /* 0x000f220000000800 */
[----:B------:R-:W2:Y:S01]  /*1430*/  LDCU.64 UR22, c[0x0][0x348] ;  /* 0x00006900ff1677ac */ /* 0x000ea20008000a00 */
[----:B------:R-:W-:Y:S01]  /*1440*/  UMOV UR6, URZ ;  /* 0x000000ff00067c82 */ /* 0x000fe20008000000 */
[----:B-1----:R-:W-:-:S04]  /*1450*/  UIADD3 UR5, UPT, UPT, UR13, 0x1f, URZ ;  /* 0x0000001f0d057890 */ /* 0x002fc8000fffe0ff */
[----:B------:R-:W-:-:S04]  /*1460*/  USHF.R.S32.HI UR4, URZ, 0x1f, UR5 ;  /* 0x0000001fff047899 */ /* 0x000fc80008011405 */
[----:B------:R-:W-:-:S04]  /*1470*/  ULEA.HI UR4, UR4, UR5, URZ, 0x5 ;  /* 0x0000000504047291 */ /* 0x000fc8000f8f28ff */
[----:B------:R-:W-:Y:S02]  /*1480*/  USHF.R.S32.HI UR15, URZ, 0x5, UR4 ;  /* 0x00000005ff0f7899 */ /* 0x000fe40008011404 */
[----:B------:R-:W-:Y:S02]  /*1490*/  UIADD3 UR4, UPT, UPT, UR13, -0x1, URZ ;  /* 0xffffffff0d047890 */ /* 0x000fe4000fffe0ff */
[----:B------:R-:W-:Y:S02]  /*14a0*/  UISETP.LT.U32.AND UP0, UPT, UR15, 0x5, UPT ;  /* 0x000000050f00788c */ /* 0x000fe4000bf01070 */
[----:B------:R-:W-:Y:S02]  /*14b0*/  UISETP.GE.U32.AND UP1, UPT, UR4, -0x3f, UPT ;  /* 0xffffffc10400788c */ /* 0x000fe4000bf26070 */
[----:B------:R-:W-:Y:S02]  /*14c0*/  USEL UR14, UR15, 0x5, UP0 ;  /* 0x000000050f0e7887 */ /* 0x000fe40008000000 */
[----:B------:R-:W-:-:S02]  /*14d0*/  UIADD3 UR13, UPT, UPT, UR13, 0x3e, URZ ;  /* 0x0000003e0d0d7890 */ /* 0x000fc4000fffe0ff */
[----:B------:R-:W-:Y:S02]  /*14e0*/  UIADD3 UR5, UPT, UPT, UR14, -0x1, URZ ;  /* 0xffffffff0e057890 */ /* 0x000fe4000fffe0ff */
[----:B------:R-:W-:-:S03]  /*14f0*/  UIADD3 UR7, UPT, UPT, UR15, -UR14, URZ ;  /* 0x8000000e0f077290 */ /* 0x000fc6000fffe0ff */
[----:B------:R-:W-:-:S04]  /*1500*/  @UP1 UIADD3 UR5, UPT, UPT, UR14, URZ, URZ ;  /* 0x000000ff0e051290 */ /* 0x000fc8000fffe0ff */
[----:B--2---:R-:W-:-:S12]  /*1510*/  UIADD3 UR5, UPT, UPT, UR5, 0x1, URZ ;  /* 0x0000000105057890 */ /* 0x004fd8000fffe0ff */
.L_x_35:
[----:B------:R-:W-:Y:S01]  /*1520*/  UISETP.NE.AND UP0, UPT, UR37, URZ, UPT ;  /* 0x000000ff2500728c */ /* 0x000fe2000bf05270 */
[----:B------:R-:W1:Y:S08]  /*1530*/  S2UR UR37, SR_CgaCtaId ;  /* 0x00000000002579c3 */ /* 0x000e700000008800 */
[----:B------:R-:W-:Y:S05]  /*1540*/  BRA.U UP0, `(.L_x_18) ;  /* 0x0000000100347547 */ /* 0x000fea000b800000 */
[----:B------:R-:W2:Y:S01]  /*1550*/  S2R R2, SR_CgaCtaId ;  /* 0x0000000000027919 */ /* 0x000ea20000008800 */
[----:B------:R-:W-:-:S04]  /*1560*/  MOV R3, 0x400 ;  /* 0x0000040000037802 */ /* 0x000fc80000000f00 */
[----:B--2---:R-:W-:Y:S02]  /*1570*/  LEA R3, R2, R3, 0x18 ;  /* 0x0000000302037211 */ /* 0x004fe400078ec0ff */
[----:B------:R-:W-:-:S03]  /*1580*/  SHF.L.U32 R2, R10, 0x1f, RZ ;  /* 0x0000001f0a027819 */ /* 0x000fc600000006ff */
[----:B------:R-:W-:-:S04]  /*1590*/  IMAD R3, R12, 0x8, R3 ;  /* 0x000000080c037824 */ /* 0x000fc800078e0203 */
[----:B------:R-:W2:Y:S02]  /*15a0*/  SYNCS.PHASECHK.TRANS64.TRYWAIT P0, [R3+URZ+0xf0], R2 ;  /* 0x0000f002030075a7 */ /* 0x000ea400080011ff */
[----:B--2---:R-:W-:Y:S05]  /*15b0*/  @!P0 BRA `(.L_x_19) ;  /* 0x0000006800e48947 */ /* 0x004fea0003800000 */
.L_x_107:
[----:B------:R-:W-:Y:S01]  /*15c0*/  VIADD R12, R12, 0x1 ;  /* 0x000000010c0c7836 */ /* 0x000fe20000000000 */
[----:B------:R2:W-:Y:S04]  /*15d0*/  SYNCS.ARRIVE.TRANS64.A1T0 RZ, [R3+URZ+0xe0], RZ ;  /* 0x0000e0ff03ff79a7 */ /* 0x0005e800081000ff */
[----:B------:R-:W-:-:S04]  /*15e0*/  ISETP.NE.AND P0, PT, R12, 0x2, PT ;  /* 0x000000020c00780c */ /* 0x000fc80003f05270 */
[----:B------:R-:W-:Y:S02]  /*15f0*/  SEL R12, R12, RZ, P0 ;  /* 0x000000ff0c0c7207 */ /* 0x000fe40000000000 */
[----:B--2---:R-:W-:-:S04]  /*1600*/  SEL R3, RZ, 0x1, P0 ;  /* 0x00000001ff037807 */ /* 0x004fc80000000000 */
[----:B------:R-:W-:-:S07]  /*1610*/  LOP3.LUT R10, R10, R3, RZ, 0x3c, !PT ;  /* 0x000000030a0a7212 */ /* 0x000fce00078e3cff */
.L_x_18:
[----:B------:R-:W-:Y:S01]  /*1620*/  UMOV UR4, 0x400 ;  /* 0x0000040000047882 */ /* 0x000fe20000000000 */
[----:B------:R-:W-:Y:S01]  /*1630*/  SHF.L.U32 R2, R15, 0x1f, RZ ;  /* 0x0000001f0f027819 */ /* 0x000fe200000006ff */
[----:B-1----:R-:W-:Y:S01]  /*1640*/  ULEA UR4, UR37, UR4, 0x18 ;  /* 0x0000000425047291 */ /* 0x002fe2000f8ec0ff */
[----:B------:R-:W-:Y:S01]  /*1650*/  R2UR UR35, R21 ;  /* 0x00000000152372ca */ /* 0x000fe200000e0000 */
[----:B------:R-:W-:Y:S01]  /*1660*/  UISETP.GE.U32.AND UP0, UPT, UR13, 0x3f, UPT ;  /* 0x0000003f0d00788c */ /* 0x000fe2000bf06070 */
[----:B------:R-:W-:Y:S01]  /*1670*/  R2UR UR11, R20 ;  /* 0x00000000140b72ca */ /* 0x000fe200000e0000 */
[----:B------:R-:W-:Y:S01]  /*1680*/  ULEA UR8, UR6, UR4, 0x3 ;  /* 0x0000000406087291 */ /* 0x000fe2000f8e18ff */
[----:B------:R-:W-:-:S08]  /*1690*/  UMOV UR24, URZ ;  /* 0x000000ff00187c82 */ /* 0x000fd00008000000 */
[----:B------:R1:W2:Y:S01]  /*16a0*/  SYNCS.PHASECHK.TRANS64.TRYWAIT P0, [UR8+0x28], R2 ;  /* 0x00002802ff0075a7 */ /* 0x0002a20008001108 */
[----:B------:R-:W-:Y:S02]  /*16b0*/  USHF.L.U32 UR35, UR35, 0x7, URZ ;  /* 0x0000000723237899 */ /* 0x000fe400080006ff */
[----:B------:R-:W-:Y:S01]  /*16c0*/  USHF.L.U32 UR11, UR11, 0x7, URZ ;  /* 0x000000070b0b7899 */ /* 0x000fe200080006ff */
[----:B------:R-:W-:Y:S11]  /*16d0*/  BRA.U !UP0, `(.L_x_20) ;  /* 0x0000000108a47547 */ /* 0x000ff6000b800000 */
[----:B------:R-:W-:Y:S01]  /*16e0*/  UMOV UR16, URZ ;  /* 0x000000ff00107c82 */ /* 0x000fe20008000000 */
[----:B------:R-:W-:-:S05]  /*16f0*/  UMOV UR17, UR6 ;  /* 0x0000000600117c82 */ /* 0x000fca0008000000 */
.L_x_25:
[----:B-1----:R-:W-:Y:S01]  /*1700*/  ULEA UR33, UR17, UR4, 0x3 ;  /* 0x0000000411217291 */ /* 0x002fe2000f8e18ff */
[----:B--2---:R-:W-:Y:S01]  /*1710*/  @!P5 MOV R3, 0x2000 ;  /* 0x000020000003d802 */ /* 0x004fe20000000f00 */
[----:B--2---:R-:W-:Y:S10]  /*1720*/  @P0 BRA `(.L_x_21) ;  /* 0x00000000000c0947 */ /* 0x004ff40003800000 */
[----:B------:R-:W-:-:S04]  /*1730*/  SHF.L.U32 R5, R15, 0x1f, RZ ;  /* 0x0000001f0f057819 */ /* 0x000fc800000006ff */
[----:B------:R-:W2:Y:S02]  /*1740*/  SYNCS.PHASECHK.TRANS64.TRYWAIT P0, [UR33+0x28], R5 ;  /* 0x00002805ff0075a7 */ /* 0x000ea40008001121 */
[----:B--2---:R-:W-:Y:S05]  /*1750*/  @!P0 BRA `(.L_x_22) ;  /* 0x0000006800908947 */ /* 0x004fea0003800000 */
.L_x_21:
[----:B------:R2:W-:Y:S01]  /*1760*/  @!P5 SYNCS.ARRIVE.TRANS64 RZ, [UR33], R3 ;  /* 0x00000003ffffd9a7 */ /* 0x0005e20008000021 */
[----:B------:R-:W-:Y:S04]  /*1770*/  BSSY.RECONVERGENT B0, `(.L_x_23) ;  /* 0x0000003000007945 */ /* 0x000fe80003800200 */
[----:B------:R-:W-:Y:S05]  /*1780*/  @P4 BRA `(.L_x_24) ;  /* 0x0000000000044947 */ /* 0x000fea0003800000 */
[----:B------:R-:W-:Y:S05]  /*1790*/  BPT.TRAP 0x1 ;  /* 0x000000040000795c */ /* 0x000fea0000300000 */
.L_x_24:
[----:B------:R-:W-:Y:S05]  /*17a0*/  BSYNC.RECONVERGENT B0 ;  /* 0x0000000000007941 */ /* 0x000fea0003800200 */
.L_x_23:
[----:B------:R-:W-:Y:S02]  /*17b0*/  UIADD3 UR6, UPT, UPT, UR17, 0x1, URZ ;  /* 0x0000000111067890 */ /* 0x000fe4000fffe0ff */
[----:B------:R-:W-:Y:S02]  /*17c0*/  UIADD3 UR26, UP1, UPT, UR22, 0x80, URZ ;  /* 0x00000080161a7890 */ /* 0x000fe4000ff3e0ff */
[----:B------:R-:W-:Y:S02]  /*17d0*/  UISETP.NE.AND UP0, UPT, UR6, 0x5, UPT ;  /* 0x000000050600788c */ /* 0x000fe4000bf05270 */
[----:B------:R-:W-:Y:S02]  /*17e0*/  USHF.L.U32 UR34, UR16, 0x5, URZ ;  /* 0x0000000510227899 */ /* 0x000fe400080006ff */
[----:B------:R-:W-:Y:S02]  /*17f0*/  USEL UR9, URZ, 0x1, UP0 ;  /* 0x00000001ff097887 */ /* 0x000fe40008000000 */
[----:B------:R-:W-:-:S02]  /*1800*/  USEL UR6, UR6, URZ, UP0 ;  /* 0x000000ff06067287 */ /* 0x000fc40008000000 */
[----:B------:R-:W-:Y:S02]  /*1810*/  UIADD3 UR20, UP0, UPT, UR22, 0x180, URZ ;  /* 0x0000018016147890 */ /* 0x000fe4000ff1e0ff */
[----:B------:R-:W-:Y:S01]  /*1820*/  ULEA UR8, UR6, UR4, 0x3 ;  /* 0x0000000406087291 */ /* 0x000fe2000f8e18ff */
[----:B------:R-:W-:Y:S01]  /*1830*/  LOP3.LUT R15, R15, UR9, RZ, 0x3c, !PT ;  /* 0x000000090f0f7c12 */ /* 0x000fe2000f8e3cff */
[----:B------:R-:W-:Y:S02]  /*1840*/  UIADD3.X UR27, UPT, UPT, URZ, UR23, URZ, UP1, !UPT ;  /* 0x00000017ff1b7290 */ /* 0x000fe40008ffe4ff */
[----:B------:R-:W-:Y:S01]  /*1850*/  UIADD3.X UR21, UPT, UPT, URZ, UR23, URZ, UP0, !UPT ;  /* 0x00000017ff157290 */ /* 0x000fe200087fe4ff */
[----:B-1----:R-:W-:Y:S01]  /*1860*/  SHF.L.U32 R2, R15, 0x1f, RZ ;  /* 0x0000001f0f027819 */ /* 0x002fe200000006ff */
[----:B------:R-:W-:Y:S01]  /*1870*/  UMOV UR18, 0x0 ;  /* 0x0000000000127882 */ /* 0x000fe20000000000 */
[----:B------:R-:W-:Y:S01]  /*1880*/  UMOV UR19, 0x10000000 ;  /* 0x1000000000137882 */ /* 0x000fe20000000000 */
[----:B------:R-:W-:Y:S01]  /*1890*/  UMOV UR12, UR36 ;  /* 0x00000024000c7c82 */ /* 0x000fe20008000000 */
[----:B------:R1:W1:Y:S01]  /*18a0*/  SYNCS.PHASECHK.TRANS64.TRYWAIT P0, [UR8+0x28], R2 ;  /* 0x00002802ff0075a7 */ /* 0x0002620008001108 */
[----:B------:R-:W-:Y:S01]  /*18b0*/  ULEA UR8, UR17, UR4, 0xc ;  /* 0x0000000411087291 */ /* 0x000fe2000f8e60ff */
[----:B------:R-:W-:Y:S01]  /*18c0*/  UMOV UR9, UR33 ;  /* 0x0000002100097c82 */ /* 0x000fe20008000000 */
[----:B------:R-:W-:-:S02]  /*18d0*/  UMOV UR10, UR34 ;  /* 0x00000022000a7c82 */ /* 0x000fc40008000000 */
[----:B------:R-:W-:Y:S02]  /*18e0*/  UIADD3 UR32, UPT, UPT, UR8, 0x8400, URZ ;  /* 0x0000840008207890 */ /* 0x000fe4000fffe0ff */
[----:B------:R-:W-:Y:S02]  /*18f0*/  UIADD3 UR8, UPT, UPT, UR8, 0xd400, URZ ;  /* 0x0000d40008087890 */ /* 0x000fe4000fffe0ff */
[----:B------:R-:W-:Y:S01]  /*1900*/  UIADD3 UR16, UPT, UPT, UR16, 0x1, URZ ;  /* 0x0000000110107890 */ /* 0x000fe2000fffe0ff */
[----:B------:R-:W-:Y:S01]  /*1910*/  UMOV UR24, UR5 ;  /* 0x0000000500187c82 */ /* 0x000fe20008000000 */
[----:B------:R-:W-:Y:S02]  /*1920*/  UMOV UR17, UR6 ;  /* 0x0000000600117c82 */ /* 0x000fe40008000000 */
[----:B------:R-:W-:Y:S01]  /*1930*/  UISETP.NE.AND UP0, UPT, UR16, UR5, UPT ;  /* 0x000000051000728c */ /* 0x000fe2000bf05270 */
[----:B------:R1:W-:Y:S02]  /*1940*/  UTMALDG.3D [UR32], [UR26], desc[UR18] ;  /* 0x000012201a0075b4 */ /* 0x0003e40008011000 */
[----:B------:R1:W-:Y:S06]  /*1950*/  UTMALDG.3D [UR8], [UR20], desc[UR18] ;  /* 0x00001208140075b4 */ /* 0x0003ec0008011000 */
[----:B------:R-:W-:Y:S05]  /*1960*/  BRA.U UP0, `(.L_x_25) ;  /* 0xfffffffd00647547 */ /* 0x000fea000b83ffff */
.L_x_20:
[----:B-1----:R-:W-:Y:S01]  /*1970*/  ULEA UR8, UR6, UR4, 0x3 ;  /* 0x0000000406087291 */ /* 0x002fe2000f8e18ff */
[----:B------:R-:W-:Y:S01]  /*1980*/  SHF.L.U32 R2, R15, 0x1f, RZ ;  /* 0x0000001f0f027819 */ /* 0x000fe200000006ff */
[----:B------:R-:W-:Y:S01]  /*1990*/  @!P1 SYNCS.ARRIVE.TRANS64.A1T0 RZ, [UR4+0x78], RZ ;  /* 0x000078ffffff99a7 */ /* 0x000fe20008100004 */
[----:B------:R-:W-:-:S06]  /*19a0*/  UISETP.GT.AND UP0, UPT, UR15, UR14, UPT ;  /* 0x0000000e0f00728c */ /* 0x000fcc000bf04270 */
[----:B--2---:R1:W2:Y:S03]  /*19b0*/  SYNCS.PHASECHK.TRANS64.TRYWAIT P0, [UR8+0x28], R2 ;  /* 0x00002802ff0075a7 */ /* 0x0042a60008001108 */
[----:B------:R-:W-:Y:S05]  /*19c0*/  BRA.U !UP0, `(.L_x_26) ;  /* 0x0000000108a87547 */ /* 0x000fea000b800000 */
[----:B------:R-:W-:Y:S01]  /*19d0*/  UIADD3 UR21, UPT, UPT, UR7, UR24, URZ ;  /* 0x0000001807157290 */ /* 0x000fe2000fffe0ff */
[----:B------:R-:W-:-:S11]  /*19e0*/  UMOV UR25, UR6 ;  /* 0x0000000600197c82 */ /* 0x000fd60008000000 */
.L_x_31:
[----:B-1----:R-:W-:Y:S01]  /*19f0*/  ULEA UR17, UR25, UR4, 0x3 ;  /* 0x0000000419117291 */ /* 0x002fe2000f8e18ff */
[----:B--2---:R-:W-:Y:S01]  /*1a00*/  @!P5 MOV R3, 0x2000 ;  /* 0x000020000003d802 */ /* 0x004fe20000000f00 */
[----:B--2---:R-:W-:Y:S10]  /*1a10*/  @P0 BRA `(.L_x_27) ;  /* 0x00000000000c0947 */ /* 0x004ff40003800000 */
[----:B------:R-:W-:-:S04]  /*1a20*/  SHF.L.U32 R5, R15, 0x1f, RZ ;  /* 0x0000001f0f057819 */ /* 0x000fc800000006ff */
[----:B------:R-:W2:Y:S02]  /*1a30*/  SYNCS.PHASECHK.TRANS64.TRYWAIT P0, [UR17+0x28], R5 ;  /* 0x00002805ff0075a7 */ /* 0x000ea40008001111 */
[----:B--2---:R-:W-:Y:S05]  /*1a40*/  @!P0 BRA `(.L_x_28) ;  /* 0x0000006400ec8947 */ /* 0x004fea0003800000 */
.L_x_27:
[----:B------:R2:W-:Y:S01]  /*1a50*/  @!P5 SYNCS.ARRIVE.TRANS64 RZ, [UR17], R3 ;  /* 0x00000003ffffd9a7 */ /* 0x0005e20008000011 */
[----:B------:R-:W-:Y:S04]  /*1a60*/  BSSY.RECONVERGENT B0, `(.L_x_29) ;  /* 0x0000003000007945 */ /* 0x000fe80003800200 */
[----:B------:R-:W-:Y:S05]  /*1a70*/  @P4 BRA `(.L_x_30) ;  /* 0x0000000000044947 */ /* 0x000fea0003800000 */
[----:B------:R-:W-:Y:S05]  /*1a80*/  BPT.TRAP 0x1 ;  /* 0x000000040000795c */ /* 0x000fea0000300000 */
.L_x_30:
[----:B------:R-:W-:Y:S05]  /*1a90*/  BSYNC.RECONVERGENT B0 ;  /* 0x0000000000007941 */ /* 0x000fea0003800200 */
.L_x_29:
        /* <DEDUP_REMOVED lines=20> */
[----:B------:R-:W-:Y:S01]  /*1be0*/  UIADD3 UR8, UPT, UPT, UR8, 0xd400, URZ ;  /* 0x0000d40008087890 */ /* 0x000fe2000fffe0ff */
[----:B------:R-:W-:Y:S01]  /*1bf0*/  UMOV UR9, UR17 ;  /* 0x0000001100097c82 */ /* 0x000fe20008000000 */
[----:B------:R-:W-:Y:S01]  /*1c00*/  UMOV UR10, UR18 ;  /* 0x00000012000a7c82 */ /* 0x000fe20008000000 */
[----:B------:R-:W-:Y:S01]  /*1c10*/  UIADD3 UR24, UPT, UPT, UR24, 0x1, URZ ;  /* 0x0000000118187890 */ /* 0x000fe2000fffe0ff */
[----:B------:R-:W-:-:S03]  /*1c20*/  UMOV UR25, UR6 ;  /* 0x0000000600197c82 */ /* 0x000fc60008000000 */
[----:B------:R1:W-:Y:S01]  /*1c30*/  UTMALDG.3D [UR16], [UR30], desc[UR26] ;  /* 0x00001a101e0075b4 */ /* 0x0003e20008011000 */
[----:B------:R-:W-:Y:S01]  /*1c40*/  UISETP.NE.AND UP0, UPT, UR24, UR21, UPT ;  /* 0x000000151800728c */ /* 0x000fe2000bf05270 */
[----:B------:R1:W-:Y:S08]  /*1c50*/  UTMALDG.3D [UR8], [UR28], desc[UR26] ;  /* 0x00001a081c0075b4 */ /* 0x0003f00008011000 */
[----:B------:R-:W-:Y:S05]  /*1c60*/  BRA.U UP0, `(.L_x_31) ;  /* 0xfffffffd00607547 */ /* 0x000fea000b83ffff */
.L_x_26:
[C---:B-1----:R-:W-:Y:S01]  /*1c70*/  LEA R2, R14.reuse, UR4, 0x3 ;  /* 0x000000040e027c11 */ /* 0x042fe2000f8e18ff */
[----:B------:R-:W-:Y:S01]  /*1c80*/  NOP ;  /* 0x0000000000007918 */ /* 0x000fe20000000000 */
[----:B--2---:R-:W-:Y:S02]  /*1c90*/  SHF.L.U32 R3, R13, 0x1f, RZ ;  /* 0x0000001f0d037819 */ /* 0x004fe400000006ff */
[----:B------:R-:W-:Y:S02]  /*1ca0*/  LEA R4, R14, UR4, 0x4 ;  /* 0x000000040e047c11 */ /* 0x000fe4000f8e20ff */
[----:B------:R-:W1:Y:S02]  /*1cb0*/  SYNCS.PHASECHK.TRANS64.TRYWAIT P0, [R2+URZ+0x80], R3 ;  /* 0x00008003020075a7 */ /* 0x000e6400080011ff */
[----:B-1----:R-:W-:Y:S05]  /*1cc0*/  @!P0 BRA `(.L_x_32) ;  /* 0x0000006400648947 */ /* 0x002fea0003800000 */
.L_x_110:
[----:B------:R-:W2:Y:S01]  /*1cd0*/  LDS.128 R4, [R4+0x110] ;  /* 0x0001100004047984 */ /* 0x000ea20000000c00 */
[----:B---3--:R-:W-:Y:S01]  /*1ce0*/  ISETP.GE.AND P0, PT, R72, 0x1, PT ;  /* 0x000000014800780c */ /* 0x008fe20003f06270 */
[----:B-1----:R-:W-:Y:S01]  /*1cf0*/  VIADD R2, R2, 0x90 ;  /* 0x0000009002027836 */ /* 0x002fe20000000000 */
[----:B------:R-:W-:Y:S01]  /*1d00*/  @!PT LDS RZ, [RZ] ;  /* 0x00000000fffff984 */ /* 0x000fe20000000800 */
[----:B------:R-:W-:Y:S01]  /*1d10*/  @!PT LDS RZ, [RZ] ;  /* 0x00000000fffff984 */ /* 0x000fe20000000800 */
[----:B------:R-:W-:Y:S01]  /*1d20*/  @!PT LDS RZ, [RZ] ;  /* 0x00000000fffff984 */ /* 0x000fe20000000800 */
[----:B------:R-:W-:Y:S01]  /*1d30*/  @!PT LDS RZ, [RZ] ;  /* 0x00000000fffff984 */ /* 0x000fe20000000800 */
[----:B------:R1:W-:Y:S06]  /*1d40*/  MEMBAR.ALL.CTA ;  /* 0x0000000000007992 */ /* 0x0003ec0000008000 */
[----:B-1----:R-:W1:Y:S01]  /*1d50*/  FENCE.VIEW.ASYNC.S ;  /* 0x00000000000073c6 */ /* 0x002e620000000000 */
[----:B------:R-:W-:-:S04]  /*1d60*/  PRMT R2, RZ, 0x654, R2 ;  /* 0x00000654ff027816 */ /* 0x000fc80000000002 */
[----:B-1----:R1:W-:Y:S01]  /*1d70*/  SYNCS.ARRIVE.TRANS64.RED.A1T0 RZ, [R2+URZ], RZ ;  /* 0x000000ff02ff79a7 */ /* 0x0023e200081004ff */
[----:B--2---:R-:W-:-:S13]  /*1d80*/  LOP3.LUT P2, RZ, R6, 0x1, RZ, 0xc0, !PT ;  /* 0x0000000106ff7812 */ /* 0x004fda000784c0ff */
[----:B------:R-:W-:Y:S01]  /*1d90*/  @P2 SHF.R.U32.HI R3, RZ, 0x10, R5 ;  /* 0x00000010ff032819 */ /* 0x000fe20000011605 */
[----:B------:R-:W-:Y:S01]  /*1da0*/  VOTEU.ANY UP0, P2 ;  /* 0x0000000000ff7886 */ /* 0x000fe20001000100 */
[----:B------:R-:W-:Y:S02]  /*1db0*/  @P2 MOV R11, R4 ;  /* 0x00000004000b2202 */ /* 0x000fe40000000f00 */
[----:B------:R-:W-:Y:S02]  /*1dc0*/  @P2 R2UR.BROADCAST UR8, R3 ;  /* 0x00000000030822ca */ /* 0x000fe400008e0000 */
[----:B------:R-:W-:-:S11]  /*1dd0*/  @P2 LOP3.LUT R8, R5, 0xffff, RZ, 0xc0, !PT ;  /* 0x0000ffff05082812 */ /* 0x000fd600078ec0ff */
[----:B------:R-:W-:Y:S01]  /*1de0*/  @UP0 UMOV UR36, UR8 ;  /* 0x0000000800240c82 */ /* 0x000fe20008000000 */
[----:B-1----:R-:W-:Y:S05]  /*1df0*/  @!P0 BRA `(.L_x_33) ;  /* 0x0000000000b88947 */ /* 0x002fea0003800000 */
[----:B------:R-:W4:Y:S01]  /*1e00*/  LDC.64 R4, c[0x0][0xb18] ;  /* 0x0002c600ff047b82 */ /* 0x000f220000000a00 */
[----:B------:R-:W-:-:S07]  /*1e10*/  ISETP.NE.AND P3, PT, R72, 0x1, PT ;  /* 0x000000014800780c */ /* 0x000fce0003f65270 */
[----:B------:R-:W1:Y:S08]  /*1e20*/  LDC.64 R6, c[0x0][0xb10] ;  /* 0x0002c400ff067b82 */ /* 0x000e700000000a00 */
[----:B------:R-:W2:Y:S08]  /*1e30*/  LDC R16, c[0x0][0xb20] ;  /* 0x0002c800ff107b82 */ /* 0x000eb00000000800 */
[----:B------:R-:W3:Y:S01]  /*1e40*/  LDC R18, c[0x0][0xb0c] ;  /* 0x0002c300ff127b82 */ /* 0x000ee20000000800 */
[----:B----4-:R-:W-:Y:S01]  /*1e50*/  IMAD.HI.U32 R17, R0, R5, RZ ;  /* 0x0000000500117227 */ /* 0x010fe200078e00ff */
[----:B------:R-:W-:-:S03]  /*1e60*/  ISETP.NE.AND P0, PT, R4, 0x1, PT ;  /* 0x000000010400780c */ /* 0x000fc60003f05270 */
[----:B------:R-:W-:-:S03]  /*1e70*/  IMAD.HI.U32 R5, R8, R5, RZ ;  /* 0x0000000508057227 */ /* 0x000fc600078e00ff */
[----:B------:R-:W4:Y:S01]  /*1e80*/  LDC.64 R2, c[0x0][0xb28] ;  /* 0x0002ca00ff027b82 */ /* 0x000f220000000a00 */
[----:B-1----:R-:W-:-:S04]  /*1e90*/  IMAD.HI.U32 R20, R9, R6, RZ ;  /* 0x0000000609147227 */ /* 0x002fc800078e00ff */
[----:B------:R-:W-:Y:S01]  /*1ea0*/  IMAD.HI.U32 R22, R11, R6, RZ ;  /* 0x000000060b167227 */ /* 0x000fe200078e00ff */
[----:B------:R-:W-:Y:S02]  /*1eb0*/  SHF.R.U32.HI R20, RZ, R7, R20 ;  /* 0x00000007ff147219 */ /* 0x000fe40000011614 */
[-C--:B--2---:R-:W-:Y:S02]  /*1ec0*/  SHF.R.U32.HI R17, RZ, R16.reuse, R17 ;  /* 0x00000010ff117219 */ /* 0x084fe40000011611 */
[----:B------:R-:W-:Y:S02]  /*1ed0*/  SHF.R.U32.HI R5, RZ, R16, R5 ;  /* 0x00000010ff057219 */ /* 0x000fe40000011605 */
[----:B------:R-:W-:Y:S02]  /*1ee0*/  SEL R17, R0, R17, !P0 ;  /* 0x0000001100117207 */ /* 0x000fe40004000000 */
[----:B------:R-:W-:Y:S02]  /*1ef0*/  SHF.R.U32.HI R22, RZ, R7, R22 ;  /* 0x00000007ff167219 */ /* 0x000fe40000011616 */
[----:B---3--:R-:W-:-:S02]  /*1f00*/  ISETP.NE.AND P1, PT, R18, 0x1, PT ;  /* 0x000000011200780c */ /* 0x008fc40003f25270 */
[----:B------:R-:W-:Y:S02]  /*1f10*/  SEL R5, R8, R5, !P0 ;  /* 0x0000000508057207 */ /* 0x000fe40004000000 */
[----:B------:R-:W-:Y:S02]  /*1f20*/  SEL R19, R9, R20, !P1 ;  /* 0x0000001409137207 */ /* 0x000fe40004800000 */
[----:B------:R-:W-:Y:S01]  /*1f30*/  SEL R7, R11, R22, !P1 ;  /* 0x000000160b077207 */ /* 0x000fe20004800000 */
[----:B----4-:R-:W-:-:S04]  /*1f40*/  IMAD.HI.U32 R20, R17, R2, RZ ;  /* 0x0000000211147227 */ /* 0x010fc800078e00ff */
[----:B------:R-:W-:Y:S01]  /*1f50*/  IMAD.HI.U32 R6, R19, R2, RZ ;  /* 0x0000000213067227 */ /* 0x000fe200078e00ff */
[----:B------:R-:W-:-:S04]  /*1f60*/  @P3 SHF.R.U32.HI R17, RZ, R3, R20 ;  /* 0x00000003ff113219 */ /* 0x000fc80000011614 */
[----:B------:R-:W-:Y:S01]  /*1f70*/  @P3 SHF.R.U32.HI R19, RZ, R3, R6 ;  /* 0x00000003ff133219 */ /* 0x000fe20000011606 */
[----:B------:R-:W-:-:S04]  /*1f80*/  IMAD R17, R72, R17, RZ ;  /* 0x0000001148117224 */ /* 0x000fc800078e02ff */
[----:B------:R-:W-:Y:S01]  /*1f90*/  IMAD R6, R72, R19, RZ ;  /* 0x0000001348067224 */ /* 0x000fe200078e02ff */
[C---:B------:R-:W-:Y:S02]  /*1fa0*/  ISETP.GE.AND P0, PT, R5.reuse, R17, PT ;  /* 0x000000110500720c */ /* 0x040fe40003f06270 */
[----:B------:R-:W-:Y:S02]  /*1fb0*/  IADD3 R17, PT, PT, -R5, RZ, RZ ;  /* 0x000000ff05117210 */ /* 0x000fe40007ffe1ff */
[----:B------:R-:W-:Y:S01]  /*1fc0*/  ISETP.GE.OR P0, PT, R7, R6, P0 ;  /* 0x000000060700720c */ /* 0x000fe20000706670 */
[----:B------:R-:W-:-:S04]  /*1fd0*/  IMAD.HI.U32 R6, R5, R2, RZ ;  /* 0x0000000205067227 */ /* 0x000fc800078e00ff */
[----:B------:R-:W-:Y:S01]  /*1fe0*/  IMAD R8, R4, R17, R8 ;  /* 0x0000001104087224 */ /* 0x000fe200078e0208 */
[----:B------:R-:W-:-:S04]  /*1ff0*/  SHF.R.U32.HI R6, RZ, R3, R6 ;  /* 0x00000003ff067219 */ /* 0x000fc80000011606 */
[----:B------:R-:W-:-:S03]  /*2000*/  SEL R6, R5, R6, !P3 ;  /* 0x0000000605067207 */ /* 0x000fc60005800000 */
[----:B------:R-:W-:-:S04]  /*2010*/  @!P0 IMAD.HI.U32 R16, R7, R2, RZ ;  /* 0x0000000207108227 */ /* 0x000fc800078e00ff */
[----:B------:R-:W-:Y:S01]  /*2020*/  IMAD.MOV R2, RZ, RZ, -R6 ;  /* 0x000000ffff027224 */ /* 0x000fe200078e0a06 */
[----:B------:R-:W-:-:S03]  /*2030*/  @!P0 SHF.R.U32.HI R16, RZ, R3, R16 ;  /* 0x00000003ff108219 */ /* 0x000fc60000011610 */
[----:B------:R-:W-:Y:S01]  /*2040*/  IMAD R2, R72, R2, R5 ;  /* 0x0000000248027224 */ /* 0x000fe200078e0205 */
        /* <DEDUP_REMOVED lines=9> */
.L_x_33:
[----:B------:R-:W1:Y:S02]  /*20e0*/  LDCU UR8, c[0x0][0xb30] ;  /* 0x00016600ff0877ac */ /* 0x000e640008000800 */
[----:B-1----:R-:W-:-:S09]  /*20f0*/  UISETP.NE.AND UP0, UPT, UR8, 0x1, UPT ;  /* 0x000000010800788c */ /* 0x002fd2000bf05270 */
[----:B------:R-:W-:Y:S05]  /*2100*/  BRA.U UP0, `(.L_x_34) ;  /* 0x0000000100407547 */ /* 0x000fea000b800000 */
[----:B------:R-:W1:Y:S08]  /*2110*/  LDC.64 R4, c[0x0][0xb10] ;  /* 0x0002c400ff047b82 */ /* 0x000e700000000a00 */
[----:B------:R-:W2:Y:S08]  /*2120*/  LDC.64 R2, c[0x0][0xb18] ;  /* 0x0002c600ff027b82 */ /* 0x000eb00000000a00 */
[----:B------:R-:W3:Y:S08]  /*2130*/  LDC R6, c[0x0][0xb20] ;  /* 0x0002c800ff067b82 */ /* 0x000ef00000000800 */
[----:B------:R-:W4:Y:S01]  /*2140*/  LDC R16, c[0x0][0xb0c] ;  /* 0x0002c300ff107b82 */ /* 0x000f220000000800 */
[----:B-1----:R-:W-:-:S05]  /*2150*/  IMAD.HI.U32 R4, R11, R4, RZ ;  /* 0x000000040b047227 */ /* 0x002fca00078e00ff */
[----:B------:R-:W-:Y:S01]  /*2160*/  SHF.R.U32.HI R4, RZ, R5, R4 ;  /* 0x00000005ff047219 */ /* 0x000fe20000011604 */
[----:B--2---:R-:W-:Y:S01]  /*2170*/  IMAD.HI.U32 R3, R8, R3, RZ ;  /* 0x0000000308037227 */ /* 0x004fe200078e00ff */
[----:B------:R-:W-:-:S04]  /*2180*/  ISETP.NE.AND P0, PT, R2, 0x1, PT ;  /* 0x000000010200780c */ /* 0x000fc80003f05270 */
[----:B---3--:R-:W-:-:S04]  /*2190*/  SHF.R.U32.HI R3, RZ, R6, R3 ;  /* 0x00000006ff037219 */ /* 0x008fc80000011603 */
[----:B------:R-:W-:Y:S02]  /*21a0*/  SEL R3, R8, R3, !P0 ;  /* 0x0000000308037207 */ /* 0x000fe40004000000 */
[----:B----4-:R-:W-:-:S04]  /*21b0*/  ISETP.NE.AND P1, PT, R16, 0x1, PT ;  /* 0x000000011000780c */ /* 0x010fc80003f25270 */
[----:B------:R-:W-:-:S05]  /*21c0*/  SEL R4, R11, R4, !P1 ;  /* 0x000000040b047207 */ /* 0x000fca0004800000 */
[----:B------:R-:W-:Y:S02]  /*21d0*/  IMAD.IADD R5, R3, 0x1, -R4 ;  /* 0x0000000103057824 */ /* 0x000fe400078e0a04 */
[----:B------:R-:W-:Y:S02]  /*21e0*/  IMAD.IADD R3, R4, 0x1, -R3 ;  /* 0x0000000104037824 */ /* 0x000fe400078e0a03 */
[----:B------:R-:W-:Y:S02]  /*21f0*/  IMAD R11, R5, R16, R11 ;  /* 0x00000010050b7224 */ /* 0x000fe400078e020b */
[----:B------:R-:W-:-:S07]  /*2200*/  IMAD R8, R3, R2, R8 ;  /* 0x0000000203087224 */ /* 0x000fce00078e0208 */
.L_x_34:
[----:B------:R-:W-:Y:S01]  /*2210*/  VIADD R14, R14, 0x1 ;  /* 0x000000010e0e7836 */ /* 0x000fe20000000000 */
[----:B------:R-:W-:Y:S01]  /*2220*/  PLOP3.LUT P1, PT, PT, PT, PT, 0x80, 0x8 ;  /* 0x000000000008781c */ /* 0x000fe20003f2f070 */
[----:B------:R-:W-:Y:S02]  /*2230*/  IMAD.IADD R21, R11, 0x1, R170 ;  /* 0x000000010b157824 */ /* 0x000fe400078e02aa */
[----:B------:R-:W-:Y:S01]  /*2240*/  IMAD.IADD R20, R8, 0x1, R147 ;  /* 0x0000000108147824 */ /* 0x000fe200078e0293 */
[----:B------:R-:W-:-:S04]  /*2250*/  ISETP.NE.AND P0, PT, R14, 0x2, PT ;  /* 0x000000020e00780c */ /* 0x000fc80003f05270 */
[----:B------:R-:W-:Y:S02]  /*2260*/  SEL R2, RZ, 0x1, P0 ;  /* 0x00000001ff027807 */ /* 0x000fe40000000000 */
[----:B------:R-:W-:Y:S02]  /*2270*/  SEL R14, R14, RZ, P0 ;  /* 0x000000ff0e0e7207 */ /* 0x000fe40000000000 */
[----:B------:R-:W-:Y:S01]  /*2280*/  LOP3.LUT R13, R13, R2, RZ, 0x3c, !PT ;  /* 0x000000020d0d7212 */ /* 0x000fe200078e3cff */
[----:B------:R-:W-:Y:S06]  /*2290*/  @P2 BRA `(.L_x_35) ;  /* 0xfffffff000a02947 */ /* 0x000fec000383ffff */
[----:B------:R-:W-:Y:S01]  /*22a0*/  UIADD3 UR4, UPT, UPT, UR4, 0x28, URZ ;  /* 0x0000002804047890 */ /* 0x000fe2000fffe0ff */
[----:B------:R-:W-:-:S03]  /*22b0*/  SHF.L.U32 R3, R15, 0x1f, RZ ;  /* 0x0000001f0f037819 */ /* 0x000fc600000006ff */
[----:B------:R-:W-:-:S09]  /*22c0*/  ULEA UR5, UR6, UR4, 0x3 ;  /* 0x0000000406057291 */ /* 0x000fd2000f8e18ff */
[----:B------:R-:W1:Y:S02]  /*22d0*/  SYNCS.PHASECHK.TRANS64.TRYWAIT P0, [UR5], R3 ;  /* 0x00000003ff0075a7 */ /* 0x000e640008001105 */
[----:B-1----:R-:W-:Y:S05]  /*22e0*/  @!P0 BRA `(.L_x_36) ;  /* 0x0000005c00f08947 */ /* 0x002fea0003800000 */
.L_x_112:
[----:B------:R-:W-:-:S04]  /*22f0*/  UIADD3 UR6, UPT, UPT, UR6, 0x1, URZ ;  /* 0x0000000106067890 */ /* 0x000fc8000fffe0ff */
[----:B------:R-:W-:-:S04]  /*2300*/  UISETP.NE.AND UP0, UPT, UR6, 0x5, UPT ;  /* 0x000000050600788c */ /* 0x000fc8000bf05270 */
[----:B------:R-:W-:Y:S02]  /*2310*/  USEL UR7, URZ, 0x1, UP0 ;  /* 0x00000001ff077887 */ /* 0x000fe40008000000 */
[----:B------:R-:W-:-:S04]  /*2320*/  USEL UR6, UR6, URZ, UP0 ;  /* 0x000000ff06067287 */ /* 0x000fc80008000000 */
[----:B------:R-:W-:Y:S01]  /*2330*/  ULEA UR5, UR6, UR4, 0x3 ;  /* 0x0000000406057291 */ /* 0x000fe2000f8e18ff */
[----:B------:R-:W-:-:S04]  /*2340*/  LOP3.LUT R2, R15, UR7, RZ, 0x3c, !PT ;  /* 0x000000070f027c12 */ /* 0x000fc8000f8e3cff */
[----:B-1----:R-:W-:-:S04]  /*2350*/  SHF.L.U32 R3, R2, 0x1f, RZ ;  /* 0x0000001f02037819 */ /* 0x002fc800000006ff */
[----:B------:R-:W1:Y:S02]  /*2360*/  SYNCS.PHASECHK.TRANS64.TRYWAIT P0, [UR5], R3 ;  /* 0x00000003ff0075a7 */ /* 0x000e640008001105 */
[----:B-1----:R-:W-:Y:S05]  /*2370*/  @!P0 BRA `(.L_x_37) ;  /* 0x0000005c00e48947 */ /* 0x002fea0003800000 */
.L_x_114:
        /* <DEDUP_REMOVED lines=9> */
.L_x_116:
        /* <DEDUP_REMOVED lines=9> */
.L_x_118:
[----:B------:R-:W-:-:S04]  /*24a0*/  UIADD3 UR6, UPT, UPT, UR6, 0x1, URZ ;  /* 0x0000000106067890 */ /* 0x000fc8000fffe0ff */
[----:B------:R-:W-:-:S04]  /*24b0*/  UISETP.NE.AND UP0, UPT, UR6, 0x5, UPT ;  /* 0x000000050600788c */ /* 0x000fc8000bf05270 */
[----:B------:R-:W-:Y:S02]  /*24c0*/  USEL UR5, URZ, 0x1, UP0 ;  /* 0x00000001ff057887 */ /* 0x000fe40008000000 */
[----:B------:R-:W-:-:S04]  /*24d0*/  USEL UR6, UR6, URZ, UP0 ;  /* 0x000000ff06067287 */ /* 0x000fc80008000000 */
[----:B------:R-:W-:Y:S01]  /*24e0*/  ULEA UR6, UR6, UR4, 0x3 ;  /* 0x0000000406067291 */ /* 0x000fe2000f8e18ff */
[----:B-1----:R-:W-:-:S04]  /*24f0*/  LOP3.LUT R3, R2, UR5, RZ, 0x3c, !PT ;  /* 0x0000000502037c12 */ /* 0x002fc8000f8e3cff */
[----:B------:R-:W-:Y:S01]  /*2500*/  SHF.L.U32 R3, R3, 0x1f, RZ ;  /* 0x0000001f03037819 */ /* 0x000fe200000006ff */
[----:B----4-:R-:W-:-:S07]  /*2510*/  IMAD.U32 R0, RZ, RZ, UR6 ;  /* 0x00000006ff007e24 */ /* 0x010fce000f8e00ff */
.L_x_40:
[----:B-1----:R1:W2:Y:S02]  /*2520*/  SYNCS.PHASECHK.TRANS64.TRYWAIT P0, [R0+URZ], R3 ;  /* 0x00000003000075a7 */ /* 0x0022a400080011ff */
[----:B--2---:R-:W-:Y:S05]  /*2530*/  @!P0 NANOSLEEP.SYNCS 0x989680 ;  /* 0x009896800000895d */ /* 0x004fea0003900000 */
[----:B------:R-:W2:Y:S02]  /*2540*/  @!P0 SYNCS.PHASECHK.TRANS64 P0, [R0+URZ], R3 ;  /* 0x00000003000085a7 */ /* 0x000ea400080010ff */
[----:B--2---:R-:W-:Y:S05]  /*2550*/  @P0 EXIT ;  /* 0x000000000000094d */ /* 0x004fea0003800000 */
[----:B------:R-:W-:Y:S05]  /*2560*/  BRA `(.L_x_40) ;  /* 0xfffffffc00ec7947 */ /* 0x000fea000383ffff */
.L_x_17:
[----:B------:R-:W-:-:S04]  /*2570*/  UISETP.NE.AND UP1, UPT, UR37, URZ, UPT ;  /* 0x000000ff2500728c */ /* 0x000fc8000bf25270 */
[----:B------:R-:W-:-:S09]  /*2580*/  UISETP.NE.OR UP1, UPT, UR8, 0x1, UP1 ;  /* 0x000000010800788c */ /* 0x000fd20008f25670 */
[----:B------:R-:W-:Y:S05]  /*2590*/  BRA.U UP1, `(.L_x_41) ;  /* 0x0000000501487547 */ /* 0x000fea000b800000 */
[----:B------:R-:W-:Y:S01]  /*25a0*/  ISETP.NE.AND P2, PT, R2, RZ, PT ;  /* 0x000000ff0200720c */ /* 0x000fe20003f45270 */
[----:B------:R-:W-:Y:S01]  /*25b0*/  IMAD.MOV.U32 R12, RZ, RZ, 0x1 ;  /* 0x00000001ff0c7424 */ /* 0x000fe200078e00ff */
[----:B------:R-:W-:Y:S02]  /*25c0*/  CS2R R10, SRZ ;  /* 0x00000000000a7805 */ /* 0x000fe4000001ff00 */
[----:B------:R-:W-:Y:S01]  /*25d0*/  CS2R R8, SRZ ;  /* 0x0000000000087805 */ /* 0x000fe2000001ff00 */
[----:B------:R-:W-:Y:S01]  /*25e0*/  UMOV UR4, 0x400 ;  /* 0x0000040000047882 */ /* 0x000fe20000000000 */
[----:B------:R-:W-:Y:S01]  /*25f0*/  UMOV UR6, URZ ;  /* 0x000000ff00067c82 */ /* 0x000fe20008000000 */
[----:B------:R-:W-:-:S12]  /*2600*/  ULEA UR37, UR37, UR4, 0x18 ;  /* 0x0000000425257291 */ /* 0x000fd8000f8ec0ff */
.L_x_45:
[----:B------:R-:W-:Y:S02]  /*2610*/  LEA R0, R8, UR37, 0x3 ;  /* 0x0000002508007c11 */ /* 0x000fe4000f8e18ff */
[----:B------:R-:W-:-:S03]  /*2620*/  SHF.L.U32 R5, R9, 0x1f, RZ ;  /* 0x0000001f09057819 */ /* 0x000fc600000006ff */
[----:B------:R-:W-:Y:S01]  /*2630*/  VIADD R4, R0, 0xf0 ;  /* 0x000000f000047836 */ /* 0x000fe20000000000 */
[----:B------:R-:W1:Y:S02]  /*2640*/  SYNCS.PHASECHK.TRANS64.TRYWAIT P0, [R0+URZ+0xe0], R5 ;  /* 0x0000e005000075a7 */ /* 0x000e6400080011ff */
[----:B-1----:R-:W-:Y:S05]  /*2650*/  @!P0 BRA `(.L_x_42) ;  /* 0x0000005c00748947 */ /* 0x002fea0003800000 */
.L_x_119:
[----:B------:R-:W-:Y:S01]  /*2660*/  ULEA UR5, UR6, UR37, 0x3 ;  /* 0x0000002506057291 */ /* 0x000fe2000f8e18ff */
[----:B------:R-:W-:Y:S02]  /*2670*/  PRMT R4, RZ, 0x654, R4 ;  /* 0x00000654ff047816 */ /* 0x000fe40000000004 */
[----:B-1----:R-:W-:Y:S01]  /*2680*/  SHF.L.U32 R5, R12, 0x1f, RZ ;  /* 0x0000001f0c057819 */ /* 0x002fe200000006ff */
[----:B------:R-:W-:Y:S01]  /*2690*/  UIADD3 UR4, UPT, UPT, UR5, 0x80, URZ ;  /* 0x0000008005047890 */ /* 0x000fe2000fffe0ff */
[----:B------:R1:W-:Y:S05]  /*26a0*/  SYNCS.ARRIVE.TRANS64.RED.A1T0 RZ, [R4+URZ], RZ ;  /* 0x000000ff04ff79a7 */ /* 0x0003ea00081004ff */
[----:B------:R-:W-:Y:S01]  /*26b0*/  IMAD.U32 R7, RZ, RZ, UR4 ;  /* 0x00000004ff077e24 */ /* 0x000fe2000f8e00ff */
[----:B------:R-:W2:Y:S04]  /*26c0*/  SYNCS.PHASECHK.TRANS64.TRYWAIT P0, [UR5+0x90], R5 ;  /* 0x00009005ff0075a7 */ /* 0x000ea80008001105 */
[----:B------:R-:W-:Y:S01]  /*26d0*/  PRMT R6, R2, 0x654, R7 ;  /* 0x0000065402067816 */ /* 0x000fe20000000007 */
[----:B-1----:R-:W-:Y:S01]  /*26e0*/  @!P2 IMAD.MOV.U32 R4, RZ, RZ, 0x10 ;  /* 0x00000010ff04a424 */ /* 0x002fe200078e00ff */
[----:B--2---:R-:W-:Y:S06]  /*26f0*/  @!P0 BRA `(.L_x_43) ;  /* 0x0000005c00608947 */ /* 0x004fec0003800000 */
.L_x_121:
[----:B------:R-:W-:Y:S01]  /*2700*/  ULEA UR4, UR6, UR37, 0x4 ;  /* 0x0000002506047291 */ /* 0x000fe2000f8e20ff */
[----:B------:R-:W-:Y:S01]  /*2710*/  SEL R3, R6, R3, !P2 ;  /* 0x0000000306037207 */ /* 0x000fe20005000000 */
[----:B------:R-:W-:Y:S01]  /*2720*/  UIADD3 UR5, UPT, UPT, UR5, 0x80, URZ ;  /* 0x0000008005057890 */ /* 0x000fe2000fffe0ff */
[----:B-1----:R-:W-:Y:S01]  /*2730*/  LEA R0, R11, UR37, 0x3 ;  /* 0x000000250b007c11 */ /* 0x002fe2000f8e18ff */
[----:B------:R-:W-:Y:S01]  /*2740*/  UIADD3 UR4, UPT, UPT, UR4, 0x110, URZ ;  /* 0x0000011004047890 */ /* 0x000fe2000fffe0ff */
[----:B------:R-:W-:Y:S01]  /*2750*/  SHF.L.U32 R5, R10, 0x1f, RZ ;  /* 0x0000001f0a057819 */ /* 0x000fe200000006ff */
[----:B------:R1:W-:Y:S01]  /*2760*/  @!P2 SYNCS.ARRIVE.TRANS64.RED RZ, [R3+URZ], R4 ;  /* 0x0000000403ffa9a7 */ /* 0x0003e200080004ff */
[----:B------:R-:W-:Y:S01]  /*2770*/  UIADD3 UR6, UPT, UPT, UR6, 0x1, URZ ;  /* 0x0000000106067890 */ /* 0x000fe2000fffe0ff */
[----:B------:R-:W-:-:S03]  /*2780*/  VIADD R8, R8, 0x1 ;  /* 0x0000000108087836 */ /* 0x000fc60000000000 */
[----:B------:R-:W-:Y:S02]  /*2790*/  UISETP.NE.AND UP0, UPT, UR6, 0x2, UPT ;  /* 0x000000020600788c */ /* 0x000fe4000bf05270 */
[----:B------:R-:W-:Y:S06]  /*27a0*/  UGETNEXTWORKID.BROADCAST [UR4], [UR5] ;  /* 0x00000000040073ca */ /* 0x000fec0008000100 */
[----:B------:R-:W-:Y:S01]  /*27b0*/  USEL UR4, URZ, 0x1, UP0 ;  /* 0x00000001ff047887 */ /* 0x000fe20008000000 */
[----:B------:R-:W-:Y:S01]  /*27c0*/  ISETP.NE.AND P0, PT, R8, 0x2, PT ;  /* 0x000000020800780c */ /* 0x000fe20003f05270 */
[----:B------:R-:W-:Y:S01]  /*27d0*/  USEL UR6, UR6, URZ, UP0 ;  /* 0x000000ff06067287 */ /* 0x000fe20008000000 */
[----:B------:R-:W2:Y:S03]  /*27e0*/  SYNCS.PHASECHK.TRANS64.TRYWAIT P1, [R0+URZ+0x80], R5 ;  /* 0x00008005000075a7 */ /* 0x000ea600080211ff */
[----:B------:R-:W-:Y:S01]  /*27f0*/  LOP3.LUT R12, R12, UR4, RZ, 0x3c, !PT ;  /* 0x000000040c0c7c12 */ /* 0x000fe2000f8e3cff */
[----:B-12---:R-:W-:Y:S07]  /*2800*/  @!P1 BRA `(.L_x_44) ;  /* 0x0000005c00349947 */ /* 0x006fee0003800000 */
.L_x_122:
[C---:B------:R-:W-:Y:S01]  /*2810*/  LEA R4, R11.reuse, UR37, 0x4 ;  /* 0x000000250b047c11 */ /* 0x040fe2000f8e20ff */
[----:B-1----:R-:W-:Y:S01]  /*2820*/  VIADD R0, R0, 0x90 ;  /* 0x0000009000007836 */ /* 0x002fe20000000000 */
[----:B------:R-:W-:Y:S01]  /*2830*/  SEL R8, R8, RZ, P0 ;  /* 0x000000ff08087207 */ /* 0x000fe20000000000 */
[----:B------:R-:W-:-:S03]  /*2840*/  VIADD R11, R11, 0x1 ;  /* 0x000000010b0b7836 */ /* 0x000fc60000000000 */
[----:B------:R-:W1:Y:S01]  /*2850*/  LDS.128 R4, [R4+0x110] ;  /* 0x0001100004047984 */ /* 0x000e620000000c00 */
[----:B------:R-:W-:Y:S02]  /*2860*/  PRMT R0, RZ, 0x654, R0 ;  /* 0x00000654ff007816 */ /* 0x000fe40000000000 */
[C---:B------:R-:W-:Y:S01]  /*2870*/  ISETP.NE.AND P1, PT, R11.reuse, 0x2, PT ;  /* 0x000000020b00780c */ /* 0x040fe20003f25270 */
[----:B------:R-:W-:Y:S01]  /*2880*/  @!PT LDS RZ, [RZ] ;  /* 0x00000000fffff984 */ /* 0x000fe20000000800 */
[----:B------:R-:W-:Y:S01]  /*2890*/  @!PT LDS RZ, [RZ] ;  /* 0x00000000fffff984 */ /* 0x000fe20000000800 */
[----:B------:R-:W-:Y:S01]  /*28a0*/  @!PT LDS RZ, [RZ] ;  /* 0x00000000fffff984 */ /* 0x000fe20000000800 */
[----:B------:R-:W-:Y:S01]  /*28b0*/  @!PT LDS RZ, [RZ] ;  /* 0x00000000fffff984 */ /* 0x000fe20000000800 */
[----:B------:R2:W-:Y:S06]  /*28c0*/  MEMBAR.ALL.CTA ;  /* 0x0000000000007992 */ /* 0x0005ec0000008000 */
[----:B--2---:R-:W2:Y:S01]  /*28d0*/  FENCE.VIEW.ASYNC.S ;  /* 0x00000000000073c6 */ /* 0x004ea20000000000 */
[----:B------:R-:W-:Y:S01]  /*28e0*/  SEL R11, R11, RZ, P1 ;  /* 0x000000ff0b0b7207 */ /* 0x000fe20000800000 */
[----:B--2---:R2:W-:Y:S01]  /*28f0*/  SYNCS.ARRIVE.TRANS64.RED.A1T0 RZ, [R0+URZ], RZ ;  /* 0x000000ff00ff79a7 */ /* 0x0045e200081004ff */
[----:B-1----:R-:W-:-:S02]  /*2900*/  LOP3.LUT P3, RZ, R6, 0x1, RZ, 0xc0, !PT ;  /* 0x0000000106ff7812 */ /* 0x002fc4000786c0ff */
[----:B------:R-:W-:-:S04]  /*2910*/  SEL R5, RZ, 0x1, P1 ;  /* 0x00000001ff057807 */ /* 0x000fc80000800000 */
[----:B------:R-:W-:Y:S02]  /*2920*/  LOP3.LUT R10, R10, R5, RZ, 0x3c, !PT ;  /* 0x000000050a0a7212 */ /* 0x000fe400078e3cff */
[----:B--2---:R-:W-:-:S04]  /*2930*/  SEL R0, RZ, 0x1, P0 ;  /* 0x00000001ff007807 */ /* 0x004fc80000000000 */
[----:B------:R-:W-:Y:S01]  /*2940*/  LOP3.LUT R9, R9, R0, RZ, 0x3c, !PT ;  /* 0x0000000009097212 */ /* 0x000fe200078e3cff */
[----:B------:R-:W-:Y:S06]  /*2950*/  @P3 BRA `(.L_x_45) ;  /* 0xfffffffc002c3947 */ /* 0x000fec000383ffff */
[----:B------:R-:W-:Y:S01]  /*2960*/  ULEA UR5, UR6, UR37, 0x3 ;  /* 0x0000002506057291 */ /* 0x000fe2000f8e18ff */
[----:B------:R-:W-:-:S08]  /*2970*/  SHF.L.U32 R3, R12, 0x1f, RZ ;  /* 0x0000001f0c037819 */ /* 0x000fd000000006ff */
[----:B------:R-:W1:Y:S02]  /*2980*/  SYNCS.PHASECHK.TRANS64 P0, [UR5+0x90], R3 ;  /* 0x00009003ff0075a7 */ /* 0x000e640008001005 */
[----:B-1----:R-:W-:Y:S05]  /*2990*/  @P0 BRA `(.L_x_46) ;  /* 0x0000000000080947 */ /* 0x002fea0003800000 */
[----:B------:R-:W1:Y:S02]  /*29a0*/  SYNCS.PHASECHK.TRANS64.TRYWAIT P0, [UR5+0x90], R3 ;  /* 0x00009003ff0075a7 */ /* 0x000e640008001105 */
[----:B-1----:R-:W-:Y:S05]  /*29b0*/  @!P0 BRA `(.L_x_47) ;  /* 0x0000005800dc8947 */ /* 0x002fea0003800000 */
.L_x_46:
[----:B------:R-:W-:-:S04]  /*29c0*/  UIADD3 UR4, UPT, UPT, UR6, 0x1, URZ ;  /* 0x0000000106047890 */ /* 0x000fc8000fffe0ff */
[----:B------:R-:W-:-:S04]  /*29d0*/  UISETP.NE.AND UP0, UPT, UR4, 0x2, UPT ;  /* 0x000000020400788c */ /* 0x000fc8000bf05270 */
[----:B------:R-:W-:Y:S02]  /*29e0*/  USEL UR7, URZ, 0x1, UP0 ;  /* 0x00000001ff077887 */ /* 0x000fe40008000000 */
[----:B------:R-:W-:-:S04]  /*29f0*/  USEL UR4, UR4, URZ, UP0 ;  /* 0x000000ff04047287 */ /* 0x000fc80008000000 */
[----:B------:R-:W-:Y:S01]  /*2a00*/  ULEA UR4, UR4, UR37, 0x3 ;  /* 0x0000002504047291 */ /* 0x000fe2000f8e18ff */
[----:B-1----:R-:W-:-:S04]  /*2a10*/  LOP3.LUT R3, R12, UR7, RZ, 0x3c, !PT ;  /* 0x000000070c037c12 */ /* 0x002fc8000f8e3cff */
[----:B------:R-:W-:-:S04]  /*2a20*/  SHF.L.U32 R0, R3, 0x1f, RZ ;  /* 0x0000001f03007819 */ /* 0x000fc800000006ff */
[----:B------:R-:W1:Y:S02]  /*2a30*/  SYNCS.PHASECHK.TRANS64 P0, [UR4+0x90], R0 ;  /* 0x00009000ff0075a7 */ /* 0x000e640008001004 */
[----:B-1----:R-:W-:Y:S05]  /*2a40*/  @P0 EXIT ;  /* 0x000000000000094d */ /* 0x002fea0003800000 */
[----:B------:R-:W-:Y:S02]  /*2a50*/  SHF.L.U32 R3, R3, 0x1f, RZ ;  /* 0x0000001f03037819 */ /* 0x000fe400000006ff */
[----:B------:R-:W-:-:S07]  /*2a60*/  MOV R0, UR4 ;  /* 0x0000000400007c02 */ /* 0x000fce0008000f00 */
.L_x_48:
[----:B-1----:R1:W2:Y:S02]  /*2a70*/  SYNCS.PHASECHK.TRANS64.TRYWAIT P0, [R0+URZ+0x90], R3 ;  /* 0x00009003000075a7 */ /* 0x0022a400080011ff */
[----:B--2---:R-:W-:Y:S05]  /*2a80*/  @!P0 NANOSLEEP.SYNCS 0x989680 ;  /* 0x009896800000895d */ /* 0x004fea0003900000 */
[----:B------:R-:W2:Y:S02]  /*2a90*/  @!P0 SYNCS.PHASECHK.TRANS64 P0, [R0+URZ+0x90], R3 ;  /* 0x00009003000085a7 */ /* 0x000ea400080010ff */
[----:B--2---:R-:W-:Y:S05]  /*2aa0*/  @P0 EXIT ;  /* 0x000000000000094d */ /* 0x004fea0003800000 */
[----:B------:R-:W-:Y:S05]  /*2ab0*/  BRA `(.L_x_48) ;  /* 0xfffffffc00ec7947 */ /* 0x000fea000383ffff */
.L_x_41:
[----:B------:R-:W-:-:S09]  /*2ac0*/  UISETP.NE.AND UP1, UPT, UR8, URZ, UPT ;  /* 0x000000ff0800728c */ /* 0x000fd2000bf25270 */
[----:B------:R-:W-:Y:S05]  /*2ad0*/  BRA.U UP1, `(.L_x_49) ;  /* 0x0000000d01607547 */ /* 0x000fea000b800000 */
[----:B------:R-:W-:Y:S01]  /*2ae0*/  UMOV UR4, 0x40 ;  /* 0x0000004000047882 */ /* 0x000fe20000000000 */
[----:B------:R-:W-:Y:S01]  /*2af0*/  NOP ;  /* 0x0000000000007918 */ /* 0x000fe20000000000 */
[----:B------:R-:W-:Y:S01]  /*2b00*/  ULEA UR4, UR37, UR4, 0x18 ;  /* 0x0000000425047291 */ /* 0x000fe2000f8ec0ff */
[----:B------:R-:W-:Y:S02]  /*2b10*/  UMOV UR5, 0x400 ;  /* 0x0000040000057882 */ /* 0x000fe40000000000 */
[----:B------:R-:W-:-:S06]  /*2b20*/  ULEA UR37, UR37, UR5, 0x18 ;  /* 0x0000000525257291 */ /* 0x000fcc000f8ec0ff */
[----:B------:R-:W1:Y:S02]  /*2b30*/  LDS.U8 R0, [UR4+0x1c] ;  /* 0x00001c04ff007984 */ /* 0x000e640008000000 */
[----:B-1----:R-:W-:-:S13]  /*2b40*/  ISETP.NE.AND P0, PT, R0, RZ, PT ;  /* 0x000000ff0000720c */ /* 0x002fda0003f05270 */
[----:B------:R-:W-:Y:S05]  /*2b50*/  @P0 BRA `(.L_x_50) ;  /* 0x0000000000580947 */ /* 0x000fea0003800000 */
[----:B------:R-:W-:-:S13]  /*2b60*/  ELECT P0, URZ, PT ;  /* 0x0000000000ff782f */ /* 0x000fda0003800000 */
[----:B------:R-:W-:Y:S05]  /*2b70*/  @!P0 BRA `(.L_x_51) ;  /* 0x0000000000608947 */ /* 0x000fea0003800000 */
[----:B------:R-:W-:Y:S01]  /*2b80*/  UMOV UR5, 0x10 ;  /* 0x0000001000057882 */ /* 0x000fe20000000000 */
[----:B------:R-:W-:Y:S01]  /*2b90*/  HFMA2 R0, -RZ, RZ, 0, 5.9604644775390625e-08 ;  /* 0x00000001ff007431 */ /* 0x000fe200000001ff */
[----:B------:R-:W-:-:S03]  /*2ba0*/  MOV R2, 0xffff ;  /* 0x0000ffff00027802 */ /* 0x000fc60000000f00 */
[----:B------:R-:W-:Y:S04]  /*2bb0*/  DEPBAR.LE SB1, 0x36 ;  /* 0x00009d800000791a */ /* 0x000fe80000000000 */
[----:B------:R-:W1:Y:S02]  /*2bc0*/  UTCATOMSWS.FIND_AND_SET.ALIGN UP0, UR5, UR5 ;  /* 0x00000005000575e3 */ /* 0x000e640008000800 */
[----:B-1----:R-:W-:Y:S01]  /*2bd0*/  MOV R3, UR5 ;  /* 0x0000000500037c02 */ /* 0x002fe20008000f00 */
[----:B------:R-:W-:Y:S06]  /*2be0*/  BRA.U UP0, `(.L_x_52) ;  /* 0x0000000100187547 */ /* 0x000fec000b800000 */
.L_x_53:
[----:B------:R-:W-:Y:S05]  /*2bf0*/  NANOSLEEP 0x64 ;  /* 0x000000640000795d */ /* 0x000fea0003800000 */
[----:B------:R-:W-:-:S05]  /*2c00*/  UMOV UR5, 0x10 ;  /* 0x0000001000057882 */ /* 0x000fca0000000000 */
[----:B------:R-:W-:Y:S04]  /*2c10*/  DEPBAR.LE SB1, 0x36 ;  /* 0x00009d800000791a */ /* 0x000fe80000000000 */
[----:B------:R-:W1:Y:S02]  /*2c20*/  UTCATOMSWS.FIND_AND_SET.ALIGN UP0, UR5, UR5 ;  /* 0x00000005000575e3 */ /* 0x000e640008000800 */
[----:B-1----:R-:W-:Y:S01]  /*2c30*/  MOV R3, UR5 ;  /* 0x0000000500037c02 */ /* 0x002fe20008000f00 */
[----:B------:R-:W-:Y:S05]  /*2c40*/  BRA.U !UP0, `(.L_x_53) ;  /* 0xfffffffd08e87547 */ /* 0x000fea000b83ffff */
.L_x_52:
[-C--:B------:R-:W-:Y:S02]  /*2c50*/  SHF.L.U32 R2, R2, R3.reuse, RZ ;  /* 0x0000000302027219 */ /* 0x080fe400000006ff */
[----:B------:R-:W-:Y:S01]  /*2c60*/  SHF.L.U32 R0, R0, R3, RZ ;  /* 0x0000000300007219 */ /* 0x000fe200000006ff */
[----:B------:R-:W-:Y:S02]  /*2c70*/  IMAD.SHL.U32 R3, R3, 0x20, RZ ;  /* 0x0000002003037824 */ /* 0x000fe400078e00ff */
[----:B------:R1:W-:Y:S04]  /*2c80*/  ATOMS.OR RZ, [UR4+0x14], R2 ;  /* 0x00001402ffff798c */ /* 0x0003e8000b000004 */
[----:B------:R1:W-:Y:S04]  /*2c90*/  ATOMS.OR RZ, [UR4+0x18], R0 ;  /* 0x00001800ffff798c */ /* 0x0003e8000b000004 */
[----:B------:R1:W-:Y:S01]  /*2ca0*/  STS [UR37+0x130], R3 ;  /* 0x00013003ff007988 */ /* 0x0003e20008000825 */
[----:B------:R-:W-:Y:S05]  /*2cb0*/  BRA `(.L_x_51) ;  /* 0x0000000000107947 */ /* 0x000fea0003800000 */
.L_x_50:
[----:B------:R-:W-:Y:S02]  /*2cc0*/  MOV R0, 0xffffffff ;  /* 0xffffffff00007802 */ /* 0x000fe40000000f00 */
[----:B------:R-:W-:-:S03]  /*2cd0*/  MOV R2, 0x2d00 ;  /* 0x00002d0000027802 */ /* 0x000fc60000000f00 */
[----:B------:R1:W-:Y:S04]  /*2ce0*/  STS [UR37+0x130], R0 ;  /* 0x00013000ff007988 */ /* 0x0003e80008000825 */
[----:B-1-3-5:R-:W-:Y:S05]  /*2cf0*/  CALL.REL.NOINC `($__internal_1_$__cuda_sm10x_tcgen05_guardrail_trap_phase_invalid_during_alloc) ;  /* 0x0000005c00987944 */ /* 0x02afea0003c00000 */
.L_x_51:
[----:B------:R-:W-:Y:S05]  /*2d00*/  WARPSYNC.ALL ;  /* 0x0000000000007948 */ /* 0x000fea0003800000 */
[----:B------:R-:W2:Y:S01]  /*2d10*/  S2UR UR6, SR_CgaCtaId ;  /* 0x00000000000679c3 */ /* 0x000ea20000008800 */
[----:B------:R-:W-:Y:S01]  /*2d20*/  UMOV UR4, 0x400 ;  /* 0x0000040000047882 */ /* 0x000fe20000000000 */
[----:B------:R-:W-:-:S06]  /*2d30*/  NOP ;  /* 0x0000000000007918 */ /* 0x000fcc0000000000 */
[----:B------:R-:W-:Y:S06]  /*2d40*/  BAR.ARV 0x6, 0xa0 ;  /* 0x0182800000007b1d */ /* 0x000fec0000002000 */
[----:B------:R-:W4:Y:S01]  /*2d50*/  LDCU UR7, c[0x0][0x38c] ;  /* 0x00007180ff0777ac */ /* 0x000f220008000800 */
[----:B------:R-:W-:Y:S01]  /*2d60*/  IMAD.MOV.U32 R11, RZ, RZ, 0x1 ;  /* 0x00000001ff0b7424 */ /* 0x000fe200078e00ff */
[----:B------:R-:W-:Y:S01]  /*2d70*/  CS2R R8, SRZ ;  /* 0x0000000000087805 */ /* 0x000fe2000001ff00 */
[----:B------:R-:W-:Y:S01]  /*2d80*/  IMAD.MOV.U32 R10, RZ, RZ, RZ ;  /* 0x000000ffff0a7224 */ /* 0x000fe200078e00ff */
[----:B------:R-:W-:Y:S01]  /*2d90*/  UMOV UR18, URZ ;  /* 0x000000ff00127c82 */ /* 0x000fe20008000000 */
[----:B------:R-:W-:Y:S01]  /*2da0*/  UMOV UR17, URZ ;  /* 0x000000ff00117c82 */ /* 0x000fe20008000000 */
[----:B------:R-:W-:Y:S01]  /*2db0*/  UMOV UR20, 0x0 ;  /* 0x0000000000147882 */ /* 0x000fe20000000000 */
[----:B------:R-:W-:Y:S01]  /*2dc0*/  UMOV UR21, 0x8200010 ;  /* 0x0820001000157882 */ /* 0x000fe20000000000 */
[----:B--2---:R-:W-:Y:S01]  /*2dd0*/  ULEA UR6, UR6, UR4, 0x18 ;  /* 0x0000000406067291 */ /* 0x004fe2000f8ec0ff */
[----:B------:R-:W2:Y:S03]  /*2de0*/  LDCU UR4, c[0x0][0x38c] ;  /* 0x00007180ff0477ac */ /* 0x000ea60008000800 */
[----:B------:R-:W-:-:S02]  /*2df0*/  UIADD3 UR11, UPT, UPT, UR6, 0x8400, URZ ;  /* 0x00008400060b7890 */ /* 0x000fc4000fffe0ff */
[----:B----4-:R-:W-:-:S03]  /*2e00*/  UIADD3 UR7, UPT, UPT, UR7, 0x1f, URZ ;  /* 0x0000001f07077890 */ /* 0x010fc6000fffe0ff */
[----:B-1----:R-:W1:Y:S01]  /*2e10*/  LDS R0, [UR6+0x130] ;  /* 0x00013006ff007984 */ /* 0x002e620008000800 */
[----:B------:R-:W-:Y:S02]  /*2e20*/  UIADD3 UR12, UPT, UPT, UR6, 0xd400, URZ ;  /* 0x0000d400060c7890 */ /* 0x000fe4000fffe0ff */
[----:B------:R-:W-:Y:S02]  /*2e30*/  USHF.R.S32.HI UR5, URZ, 0x1f, UR7 ;  /* 0x0000001fff057899 */ /* 0x000fe40008011407 */
[----:B------:R-:W-:Y:S02]  /*2e40*/  USHF.R.U32.HI UR11, URZ, 0x4, UR11 ;  /* 0x00000004ff0b7899 */ /* 0x000fe4000801160b */
[----:B------:R-:W-:Y:S02]  /*2e50*/  ULEA.HI UR5, UR5, UR7, URZ, 0x5 ;  /* 0x0000000705057291 */ /* 0x000fe4000f8f28ff */
[----:B------:R-:W-:Y:S02]  /*2e60*/  USHF.R.U32.HI UR12, URZ, 0x4, UR12 ;  /* 0x00000004ff0c7899 */ /* 0x000fe4000801160c */
[----:B------:R-:W-:-:S02]  /*2e70*/  USHF.R.S32.HI UR5, URZ, 0x5, UR5 ;  /* 0x00000005ff057899 */ /* 0x000fc40008011405 */
[----:B------:R-:W-:Y:S02]  /*2e80*/  ULOP3.LUT UR11, UR11, 0x3fff, URZ, 0xc0, !UPT ;  /* 0x00003fff0b0b7892 */ /* 0x000fe4000f8ec0ff */
[----:B------:R-:W-:Y:S02]  /*2e90*/  UISETP.LT.AND UP0, UPT, UR5, 0x1, UPT ;  /* 0x000000010500788c */ /* 0x000fe4000bf01270 */
[----:B------:R-:W-:Y:S02]  /*2ea0*/  ULOP3.LUT UR12, UR12, 0x3fff, URZ, 0xc0, !UPT ;  /* 0x00003fff0c0c7892 */ /* 0x000fe4000f8ec0ff */
[----:B------:R-:W-:Y:S02]  /*2eb0*/  USEL UR10, UR5, 0x1, !UP0 ;  /* 0x00000001050a7887 */ /* 0x000fe4000c000000 */
[----:B------:R-:W-:Y:S02]  /*2ec0*/  ULOP3.LUT UR11, UR11, 0x10000, URZ, 0xfc, !UPT ;  /* 0x000100000b0b7892 */ /* 0x000fe4000f8efcff */
[----:B------:R-:W-:-:S02]  /*2ed0*/  ULOP3.LUT UR12, UR12, 0x10000, URZ, 0xfc, !UPT ;  /* 0x000100000c0c7892 */ /* 0x000fc4000f8efcff */
[----:B------:R-:W-:Y:S02]  /*2ee0*/  UIADD3 UR10, UPT, UPT, -UR10, URZ, URZ ;  /* 0x000000ff0a0a7290 */ /* 0x000fe4000fffe1ff */
[----:B--2---:R-:W-:Y:S01]  /*2ef0*/  UISETP.GE.AND UP3, UPT, UR4, 0x1, UPT ;  /* 0x000000010400788c */ /* 0x004fe2000bf66270 */
[----:B-1----:R-:W-:-:S15]  /*2f00*/  R2UR UR19, R0 ;  /* 0x00000000001372ca */ /* 0x002fde00000e0000 */
.L_x_60:
[----:B------:R-:W-:Y:S02]  /*2f10*/  LEA R0, R10, UR6, 0x3 ;  /* 0x000000060a007c11 */ /* 0x000fe4000f8e18ff */
[----:B------:R-:W-:Y:S02]  /*2f20*/  SHF.L.U32 R5, R9, 0x1f, RZ ;  /* 0x0000001f09057819 */ /* 0x000fe400000006ff */
[----:B------:R-:W-:Y:S01]  /*2f30*/  PLOP3.LUT P0, PT, PT, PT, UP3, 0x80, 0x8 ;  /* 0x000000000008781c */ /* 0x000fe20003f0f038 */
[----:B------:R-:W-:Y:S01]  /*2f40*/  VIADD R3, R0, 0x90 ;  /* 0x0000009000037836 */ /* 0x000fe20000000000 */
[----:B-1----:R-:W1:Y:S02]  /*2f50*/  SYNCS.PHASECHK.TRANS64.TRYWAIT P1, [R0+URZ+0x80], R5 ;  /* 0x00008005000075a7 */ /* 0x002e6400080211ff */
[----:B-1--4-:R-:W-:Y:S09]  /*2f60*/  @!P1 BRA `(.L_x_54) ;  /* 0x0000005400889947 */ /* 0x012ff20003800000 */
.L_x_124:
[----:B------:R-:W-:Y:S01]  /*2f70*/  LEA R4, R10, UR6, 0x4 ;  /* 0x000000060a047c11 */ /* 0x000fe2000f8e20ff */
[----:B------:R-:W-:Y:S01]  /*2f80*/  @UP3 ULEA UR4, UR17, UR6, 0x3 ;  /* 0x0000000611043291 */ /* 0x000fe2000f8e18ff */
[----:B------:R-:W-:Y:S01]  /*2f90*/  PLOP3.LUT P2, PT, PT, PT, PT, 0x80, 0x8 ;  /* 0x000000000008781c */ /* 0x000fe20003f4f070 */
[----:B------:R-:W-:Y:S01]  /*2fa0*/  ULEA UR9, UR18, UR6, 0x3 ;  /* 0x0000000612097291 */ /* 0x000fe2000f8e18ff */
[----:B------:R-:W-:Y:S02]  /*2fb0*/  PRMT R3, RZ, 0x654, R3 ;  /* 0x00000654ff037816 */ /* 0x000fe40000000003 */
[----:B-1----:R-:W1:Y:S01]  /*2fc0*/  LDS.128 R4, [R4+0x110] ;  /* 0x0001100004047984 */ /* 0x002e620000000c00 */
[----:B------:R-:W-:Y:S02]  /*2fd0*/  @P0 SHF.L.U32 R2, R8, 0x1f, RZ ;  /* 0x0000001f08020819 */ /* 0x000fe400000006ff */
[----:B------:R-:W-:Y:S01]  /*2fe0*/  SHF.L.U32 R0, R11, 0x1f, RZ ;  /* 0x0000001f0b007819 */ /* 0x000fe200000006ff */
[----:B------:R-:W-:Y:S01]  /*2ff0*/  @!PT LDS RZ, [RZ] ;  /* 0x00000000fffff984 */ /* 0x000fe20000000800 */
[----:B------:R-:W-:Y:S01]  /*3000*/  @!PT LDS RZ, [RZ] ;  /* 0x00000000fffff984 */ /* 0x000fe20000000800 */
[----:B------:R-:W-:Y:S01]  /*3010*/  @!PT LDS RZ, [RZ] ;  /* 0x00000000fffff984 */ /* 0x000fe20000000800 */
[----:B------:R-:W-:Y:S01]  /*3020*/  @!PT LDS RZ, [RZ] ;  /* 0x00000000fffff984 */ /* 0x000fe20000000800 */
[----:B------:R2:W-:Y:S06]  /*3030*/  MEMBAR.ALL.CTA ;  /* 0x0000000000007992 */ /* 0x0005ec0000008000 */
[----:B--2---:R-:W2:Y:S02]  /*3040*/  FENCE.VIEW.ASYNC.S ;  /* 0x00000000000073c6 */ /* 0x004ea40000000000 */
[----:B--2---:R2:W-:Y:S01]  /*3050*/  SYNCS.ARRIVE.TRANS64.RED.A1T0 RZ, [R3+URZ], RZ ;  /* 0x000000ff03ff79a7 */ /* 0x0045e200081004ff */
[----:B------:R2:W4:Y:S01]  /*3060*/  @P0 SYNCS.PHASECHK.TRANS64.TRYWAIT P2, [UR4], R2 ;  /* 0x00000002ff0005a7 */ /* 0x0005220008041104 */
[----:B-1----:R-:W-:Y:S01]  /*3070*/  LOP3.LUT P1, RZ, R6, 0x1, RZ, 0xc0, !PT ;  /* 0x0000000106ff7812 */ /* 0x002fe2000782c0ff */
[----:B------:R-:W1:Y:S02]  /*3080*/  SYNCS.PHASECHK.TRANS64.TRYWAIT P0, [UR9+0xc0], R0 ;  /* 0x0000c000ff0075a7 */ /* 0x000e640008001109 */
[----:B-12-4-:R-:W-:Y:S10]  /*3090*/  @!P0 BRA `(.L_x_55) ;  /* 0x0000005400508947 */ /* 0x016ff40003800000 */
.L_x_126:
[----:B------:R-:W-:Y:S01]  /*30a0*/  IADD3 R10, PT, PT, R10, 0x1, RZ ;  /* 0x000000010a0a7810 */ /* 0x000fe20007ffe0ff */
[----:B------:R-:W-:Y:S06]  /*30b0*/  BRA.U !UP3, `(.L_x_56) ;  /* 0x000000010b887547 */ /* 0x000fec000b800000 */
[----:B------:R-:W-:Y:S02]  /*30c0*/  ULEA UR8, UR18, UR19, 0x7 ;  /* 0x0000001312087291 */ /* 0x000fe4000f8e38ff */
[----:B------:R-:W-:Y:S01]  /*30d0*/  UPLOP3.LUT UP4, UPT, UPT, UPT, UPT, 0x40, 0x4 ;  /* 0x000000000004789c */ /* 0x000fe20003f8e870 */
[----:B------:R-:W-:Y:S01]  /*30e0*/  UMOV UR16, UR10 ;  /* 0x0000000a00107c82 */ /* 0x000fe20008000000 */
[----:B------:R-:W-:Y:S01]  /*30f0*/  UMOV UR15, UR5 ;  /* 0x00000005000f7c82 */ /* 0x000fe20008000000 */
[----:B------:R-:W-:-:S08]  /*3100*/  UMOV UR14, UR17 ;  /* 0x00000011000e7c82 */ /* 0x000fd00008000000 */
.L_x_59:
[----:B------:R-:W-:Y:S02]  /*3110*/  UIADD3 UR16, UPT, UPT, UR16, 0x1, URZ ;  /* 0x0000000110107890 */ /* 0x000fe4000fffe0ff */
[----:B--2---:R-:W-:Y:S02]  /*3120*/  ULEA UR7, UR14, UR6, 0x3 ;  /* 0x000000060e077291 */ /* 0x004fe4000f8e18ff */
[----:B------:R-:W-:Y:S01]  /*3130*/  UISETP.NE.AND UP0, UPT, UR16, URZ, UPT ;  /* 0x000000ff1000728c */ /* 0x000fe2000bf05270 */
[----:B----4-:R-:W-:Y:S10]  /*3140*/  @P2 BRA `(.L_x_57) ;  /* 0x00000000000c2947 */ /* 0x010ff40003800000 */
[----:B-1----:R-:W-:Y:S04]  /*3150*/  SHF.L.U32 R3, R8, 0x1f, RZ ;  /* 0x0000001f08037819 */ /* 0x002fe800000006ff */
[----:B------:R-:W1:Y:S02]  /*3160*/  SYNCS.PHASECHK.TRANS64.TRYWAIT P0, [UR7], R3 ;  /* 0x00000003ff0075a7 */ /* 0x000e640008001107 */
[----:B-1----:R-:W-:Y:S05]  /*3170*/  @!P0 BRA `(.L_x_58) ;  /* 0x0000005400308947 */ /* 0x002fea0003800000 */
.L_x_57:
[----:B------:R-:W-:Y:S01]  /*3180*/  UISETP.NE.AND UP1, UPT, UR15, 0x1, UPT ;  /* 0x000000010f00788c */ /* 0x000fe2000bf25270 */
[----:B------:R-:W-:Y:S01]  /*3190*/  PLOP3.LUT P2, PT, PT, PT, PT, 0x80, 0x8 ;  /* 0x000000000008781c */ /* 0x000fe20003f4f070 */
[----:B------:R-:W-:Y:S02]  /*31a0*/  UIADD3 UR17, UPT, UPT, UR14, 0x1, URZ ;  /* 0x000000010e117890 */ /* 0x000fe4000fffe0ff */
[----:B------:R-:W-:Y:S02]  /*31b0*/  ULEA UR22, UR14, UR12, 0x8 ;  /* 0x0000000c0e167291 */ /* 0x000fe4000f8e40ff */
[----:B------:R-:W-:Y:S01]  /*31c0*/  UISETP.NE.AND UP2, UPT, UR17, 0x5, UPT ;  /* 0x000000051100788c */ /* 0x000fe2000bf45270 */
[----:B------:R-:W-:Y:S01]  /*31d0*/  PLOP3.LUT P0, PT, PT, PT, UP1, 0x80, 0x8 ;  /* 0x000000000008781c */ /* 0x000fe20003f0f018 */
[----:B------:R-:W-:Y:S02]  /*31e0*/  ULEA UR24, UR14, UR11, 0x8 ;  /* 0x0000000b0e187291 */ /* 0x000fe4000f8e40ff */
[----:B------:R-:W-:Y:S02]  /*31f0*/  USEL UR13, URZ, 0x1, UP2 ;  /* 0x00000001ff0d7887 */ /* 0x000fe40009000000 */
[----:B------:R-:W-:Y:S02]  /*3200*/  USEL UR17, UR17, URZ, UP2 ;  /* 0x000000ff11117287 */ /* 0x000fe40009000000 */
[----:B------:R-:W-:Y:S02]  /*3210*/  UIADD3 UR7, UPT, UPT, UR7, 0x28, URZ ;  /* 0x0000002807077890 */ /* 0x000fe4000fffe0ff */
[----:B------:R-:W-:Y:S01]  /*3220*/  @UP1 ULEA UR4, UR17, UR6, 0x3 ;  /* 0x0000000611041291 */ /* 0x000fe2000f8e18ff */
[----:B------:R-:W-:Y:S01]  /*3230*/  LOP3.LUT R8, R8, UR13, RZ, 0x3c, !PT ;  /* 0x0000000d08087c12 */ /* 0x000fe2000f8e3cff */
[----:B------:R-:W-:Y:S01]  /*3240*/  UMOV UR23, 0xc0004010 ;  /* 0xc000401000177882 */ /* 0x000fe20000000000 */
[----:B------:R-:W-:Y:S01]  /*3250*/  UMOV UR25, 0xc0004010 ;  /* 0xc000401000197882 */ /* 0x000fe20000000000 */
[----:B------:R-:W-:Y:S01]  /*3260*/  UIADD3 UR15, UPT, UPT, UR15, -0x1, URZ ;  /* 0xffffffff0f0f7890 */ /* 0x000fe2000fffe0ff */
[----:B-1----:R-:W-:Y:S01]  /*3270*/  @P0 SHF.L.U32 R0, R8, 0x1f, RZ ;  /* 0x0000001f08000819 */ /* 0x002fe200000006ff */
[----:B------:R-:W-:Y:S03]  /*3280*/  UMOV UR14, UR17 ;  /* 0x00000011000e7c82 */ /* 0x000fe60008000000 */
[----:B------:R2:W4:Y:S01]  /*3290*/  @P0 SYNCS.PHASECHK.TRANS64.TRYWAIT P2, [UR4], R0 ;  /* 0x00000000ff0005a7 */ /* 0x0005220008041104 */
[----:B------:R2:W-:Y:S01]  /*32a0*/  UTCQMMA gdesc[UR24], gdesc[UR22], tmem[UR8], tmem[UR20], idesc[UR21], UP4 ;  /* 0x00ff1416180075ea */ /* 0x0005e2000a000308 */
[----:B------:R-:W-:Y:S01]  /*32b0*/  UPLOP3.LUT UP4, UPT, UPT, UPT, UPT, 0x80, 0x8 ;  /* 0x000000000008789c */ /* 0x000fe20003f8f070 */
[----:B------:R2:W-:Y:S01]  /*32c0*/  UTCBAR [UR7], URZ ;  /* 0x000000ff070073e9 */ /* 0x0005e200080000ff */
[----:B------:R-:W-:Y:S09]  /*32d0*/  BRA.U UP0, `(.L_x_59) ;  /* 0xfffffffd008c7547 */ /* 0x000ff2000b83ffff */
.L_x_56:
[----:B------:R-:W-:Y:S01]  /*32e0*/  UIADD3 UR18, UPT, UPT, UR18, 0x1, URZ ;  /* 0x0000000112127890 */ /* 0x000fe2000fffe0ff */
[C---:B------:R-:W-:Y:S01]  /*32f0*/  ISETP.NE.AND P0, PT, R10.reuse, 0x2, PT ;  /* 0x000000020a00780c */ /* 0x040fe20003f05270 */
[----:B------:R-:W-:Y:S02]  /*3300*/  UIADD3 UR9, UPT, UPT, UR9, 0xa0, URZ ;  /* 0x000000a009097890 */ /* 0x000fe4000fffe0ff */
[----:B------:R-:W-:Y:S01]  /*3310*/  UISETP.NE.AND UP0, UPT, UR18, 0x4, UPT ;  /* 0x000000041200788c */ /* 0x000fe2000bf05270 */
[----:B-12---:R-:W-:Y:S02]  /*3320*/  SEL R0, RZ, 0x1, P0 ;  /* 0x00000001ff007807 */ /* 0x006fe40000000000 */
[----:B------:R-:W-:Y:S01]  /*3330*/  SEL R10, R10, RZ, P0 ;  /* 0x000000ff0a0a7207 */ /* 0x000fe20000000000 */
[----:B------:R-:W-:Y:S01]  /*3340*/  USEL UR4, URZ, 0x1, UP0 ;  /* 0x00000001ff047887 */ /* 0x000fe20008000000 */
[----:B------:R-:W-:Y:S01]  /*3350*/  LOP3.LUT R9, R9, R0, RZ, 0x3c, !PT ;  /* 0x0000000009097212 */ /* 0x000fe200078e3cff */
[----:B------:R-:W-:Y:S01]  /*3360*/  USEL UR18, UR18, URZ, UP0 ;  /* 0x000000ff12127287 */ /* 0x000fe20008000000 */
[----:B------:R1:W-:Y:S03]  /*3370*/  UTCBAR [UR9], URZ ;  /* 0x000000ff090073e9 */ /* 0x0003e600080000ff */
[----:B------:R-:W-:Y:S01]  /*3380*/  LOP3.LUT R11, R11, UR4, RZ, 0x3c, !PT ;  /* 0x000000040b0b7c12 */ /* 0x000fe2000f8e3cff */
[----:B------:R-:W-:Y:S07]  /*3390*/  @P1 BRA `(.L_x_60) ;  /* 0xfffffff800dc1947 */ /* 0x000fee000383ffff */
[----:B------:R-:W2:Y:S01]  /*33a0*/  S2UR UR4, SR_CgaCtaId ;  /* 0x00000000000479c3 */ /* 0x000ea20000008800 */
[----:B------:R-:W-:Y:S01]  /*33b0*/  ELECT P0, URZ, PT ;  /* 0x0000000000ff782f */ /* 0x000fe20003800000 */
[----:B------:R-:W-:Y:S01]  /*33c0*/  IMAD.MOV.U32 R0, RZ, RZ, 0x1 ;  /* 0x00000001ff007424 */ /* 0x000fe200078e00ff */
[----:B------:R-:W-:Y:S01]  /*33d0*/  UIADD3 UR6, UPT, UPT, UR6, 0xc0, URZ ;  /* 0x000000c006067890 */ /* 0x000fe2000fffe0ff */
[----:B------:R-:W-:Y:S01]  /*33e0*/  SHF.L.U32 R3, R11, 0x1f, RZ ;  /* 0x0000001f0b037819 */ /* 0x000fe200000006ff */
[----:B------:R-:W-:-:S03]  /*33f0*/  UMOV UR5, 0x40 ;  /* 0x0000004000057882 */ /* 0x000fc60000000000 */
[----:B------:R-:W-:Y:S01]  /*3400*/  UVIRTCOUNT.DEALLOC.SMPOOL 0x80 ;  /* 0x000000800000784c */ /* 0x000fe20000000000 */
[----:B--2---:R-:W-:Y:S02]  /*3410*/  ULEA UR4, UR4, UR5, 0x18 ;  /* 0x0000000504047291 */ /* 0x004fe4000f8ec0ff */
[----:B------:R-:W-:-:S07]  /*3420*/  ULEA UR5, UR18, UR6, 0x3 ;  /* 0x0000000612057291 */ /* 0x000fce000f8e18ff */
[----:B------:R2:W-:Y:S02]  /*3430*/  @P0 STS.U8 [UR4+0x1c], R0 ;  /* 0x00001c00ff000988 */ /* 0x0005e40008000004 */
[----:B------:R-:W3:Y:S02]  /*3440*/  SYNCS.PHASECHK.TRANS64.TRYWAIT P0, [UR5], R3 ;  /* 0x00000003ff0075a7 */ /* 0x000ee40008001105 */
[----:B--23--:R-:W-:Y:S05]  /*3450*/  @!P0 BRA `(.L_x_61) ;  /* 0x0000005000908947 */ /* 0x00cfea0003800000 */
.L_x_129:
[----:B------:R-:W-:-:S04]  /*3460*/  UIADD3 UR7, UPT, UPT, UR18, 0x1, URZ ;  /* 0x0000000112077890 */ /* 0x000fc8000fffe0ff */
[----:B------:R-:W-:-:S04]  /*3470*/  UISETP.NE.AND UP0, UPT, UR7, 0x4, UPT ;  /* 0x000000040700788c */ /* 0x000fc8000bf05270 */
[----:B------:R-:W-:Y:S02]  /*3480*/  USEL UR8, URZ, 0x1, UP0 ;  /* 0x00000001ff087887 */ /* 0x000fe40008000000 */
[----:B------:R-:W-:-:S04]  /*3490*/  USEL UR7, UR7, URZ, UP0 ;  /* 0x000000ff07077287 */ /* 0x000fc80008000000 */
[----:B------:R-:W-:Y:S01]  /*34a0*/  ULEA UR5, UR7, UR6, 0x3 ;  /* 0x0000000607057291 */ /* 0x000fe2000f8e18ff */
[----:B------:R-:W-:-:S04]  /*34b0*/  LOP3.LUT R2, R11, UR8, RZ, 0x3c, !PT ;  /* 0x000000080b027c12 */ /* 0x000fc8000f8e3cff */
[----:B--2---:R-:W-:-:S04]  /*34c0*/  SHF.L.U32 R3, R2, 0x1f, RZ ;  /* 0x0000001f02037819 */ /* 0x004fc800000006ff */
[----:B------:R-:W2:Y:S02]  /*34d0*/  SYNCS.PHASECHK.TRANS64.TRYWAIT P0, [UR5], R3 ;  /* 0x00000003ff0075a7 */ /* 0x000ea40008001105 */
[----:B--2---:R-:W-:Y:S05]  /*34e0*/  @!P0 BRA `(.L_x_62) ;  /* 0x0000005000848947 */ /* 0x004fea0003800000 */
.L_x_131:
        /* <DEDUP_REMOVED lines=9> */
.L_x_133:
[----:B------:R-:W-:-:S04]  /*3580*/  UIADD3 UR7, UPT, UPT, UR7, 0x1, URZ ;  /* 0x0000000107077890 */ /* 0x000fc8000fffe0ff */
[----:B------:R-:W-:-:S04]  /*3590*/  UISETP.NE.AND UP0, UPT, UR7, 0x4, UPT ;  /* 0x000000040700788c */ /* 0x000fc8000bf05270 */
[----:B------:R-:W-:Y:S02]  /*35a0*/  USEL UR5, URZ, 0x1, UP0 ;  /* 0x00000001ff057887 */ /* 0x000fe40008000000 */
[----:B------:R-:W-:-:S04]  /*35b0*/  USEL UR7, UR7, URZ, UP0 ;  /* 0x000000ff07077287 */ /* 0x000fc80008000000 */
[----:B------:R-:W-:Y:S01]  /*35c0*/  ULEA UR7, UR7, UR6, 0x3 ;  /* 0x0000000607077291 */ /* 0x000fe2000f8e18ff */
[----:B--2---:R-:W-:-:S04]  /*35d0*/  LOP3.LUT R3, R2, UR5, RZ, 0x3c, !PT ;  /* 0x0000000502037c12 */ /* 0x004fc8000f8e3cff */
[----:B------:R-:W-:-:S04]  /*35e0*/  SHF.L.U32 R3, R3, 0x1f, RZ ;  /* 0x0000001f03037819 */ /* 0x000fc800000006ff */
[----:B------:R-:W2:Y:S02]  /*35f0*/  SYNCS.PHASECHK.TRANS64.TRYWAIT P0, [UR7], R3 ;  /* 0x00000003ff0075a7 */ /* 0x000ea40008001107 */
[----:B--2---:R-:W-:Y:S05]  /*3600*/  @!P0 BRA `(.L_x_64) ;  /* 0x00000050006c8947 */ /* 0x004fea0003800000 */
.L_x_135:
[----:B------:R-:W-:Y:S01]  /*3610*/  NOP ;  /* 0x0000000000007918 */ /* 0x000fe20000000000 */
[----:B--2---:R-:W2:Y:S01]  /*3620*/  LDS R0, [UR4+0x14] ;  /* 0x00001404ff007984 */ /* 0x004ea20008000800 */
[----:B------:R-:W-:Y:S01]  /*3630*/  ULOP3.LUT UR6, UR19, 0xffff, URZ, 0xc0, !UPT ;  /* 0x0000ffff13067892 */ /* 0x000fe2000f8ec0ff */
[----:B------:R-:W-:Y:S01]  /*3640*/  UMOV UR8, 0xffff ;  /* 0x0000ffff00087882 */ /* 0x000fe20000000000 */
[----:B------:R-:W-:Y:S02]  /*3650*/  UMOV UR5, 0x1 ;  /* 0x0000000100057882 */ /* 0x000fe40000000000 */
[----:B------:R-:W-:-:S04]  /*3660*/  USHF.R.U32.HI UR6, URZ, 0x5, UR6 ;  /* 0x00000005ff067899 */ /* 0x000fc80008011606 */
[----:B------:R-:W-:Y:S02]  /*3670*/  USHF.L.U32 UR8, UR8, UR6, URZ ;  /* 0x0000000608087299 */ /* 0x000fe400080006ff */
[----:B------:R-:W-:-:S04]  /*3680*/  USHF.L.U32 UR5, UR5, UR6, URZ ;  /* 0x0000000605057299 */ /* 0x000fc800080006ff */
[----:B--2---:R-:W-:-:S04]  /*3690*/  LOP3.LUT R0, R0, UR8, RZ, 0xc0, !PT ;  /* 0x0000000800007c12 */ /* 0x004fc8000f8ec0ff */
[----:B------:R-:W-:-:S13]  /*36a0*/  ISETP.NE.AND P0, PT, R0, UR8, PT ;  /* 0x0000000800007c0c */ /* 0x000fda000bf05270 */
[----:B------:R-:W-:Y:S05]  /*36b0*/  @P0 BRA `(.L_x_65) ;  /* 0x0000000000580947 */ /* 0x000fea0003800000 */
[----:B------:R-:W2:Y:S02]  /*36c0*/  LDS R0, [UR4+0x18] ;  /* 0x00001804ff007984 */ /* 0x000ea40008000800 */
[----:B--2---:R-:W-:-:S04]  /*36d0*/  LOP3.LUT R0, R0, UR5, RZ, 0xc0, !PT ;  /* 0x0000000500007c12 */ /* 0x004fc8000f8ec0ff */
[----:B------:R-:W-:-:S13]  /*36e0*/  ISETP.NE.AND P0, PT, R0, UR5, PT ;  /* 0x0000000500007c0c */ /* 0x000fda000bf05270 */
[----:B------:R-:W-:Y:S05]  /*36f0*/  @P0 BRA `(.L_x_66) ;  /* 0x00000000003c0947 */ /* 0x000fea0003800000 */
[----:B------:R-:W2:Y:S01]  /*3700*/  S2R R2, SR_LANEID ;  /* 0x0000000000027919 */ /* 0x000ea20000000000 */
[----:B------:R-:W-:Y:S01]  /*3710*/  ULOP3.LUT UR8, URZ, UR8, URZ, 0x33, !UPT ;  /* 0x00000008ff087292 */ /* 0x000fe2000f8e33ff */
[----:B------:R-:W-:Y:S01]  /*3720*/  LOP3.LUT R4, RZ, UR5, RZ, 0x33, !PT ;  /* 0x00000005ff047c12 */ /* 0x000fe2000f8e33ff */
[----:B------:R-:W-:Y:S02]  /*3730*/  VOTEU.ANY UR7, UPT, PT ;  /* 0x0000000000077886 */ /* 0x000fe400038e0100 */
[----:B------:R-:W-:Y:S01]  /*3740*/  UFLO.U32 UR7, UR7 ;  /* 0x00000007000772bd */ /* 0x000fe200080e0000 */
[----:B------:R-:W3:Y:S01]  /*3750*/  REDUX UR5, R4 ;  /* 0x00000000040573c4 */ /* 0x000ee20000000000 */
[----:B------:R-:W-:-:S06]  /*3760*/  IMAD.U32 R0, RZ, RZ, UR8 ;  /* 0x00000008ff007e24 */ /* 0x000fcc000f8e00ff */
[----:B------:R1:W-:Y:S01]  /*3770*/  UTCATOMSWS.AND URZ, UR8 ;  /* 0x0000000800ff79e3 */ /* 0x0003e20008000000 */
[----:B------:R-:W4:Y:S01]  /*3780*/  REDUX UR6, R0 ;  /* 0x00000000000673c4 */ /* 0x000f220000000000 */
[----:B--2---:R-:W-:Y:S01]  /*3790*/  ISETP.EQ.U32.AND P0, PT, R2, UR7, PT ;  /* 0x0000000702007c0c */ /* 0x004fe2000bf02070 */
[----:B---3--:R-:W-:Y:S01]  /*37a0*/  IMAD.U32 R2, RZ, RZ, UR5 ;  /* 0x00000005ff027e24 */ /* 0x008fe2000f8e00ff */
[----:B----4-:R-:W-:-:S11]  /*37b0*/  MOV R3, UR6 ;  /* 0x0000000600037c02 */ /* 0x010fd60008000f00 */
[----:B------:R1:W-:Y:S04]  /*37c0*/  @P0 ATOMS.AND RZ, [UR4+0x14], R3 ;  /* 0x00001403ffff098c */ /* 0x0003e8000a800004 */
[----:B------:R1:W-:Y:S01]  /*37d0*/  @P0 ATOMS.AND RZ, [UR4+0x18], R2 ;  /* 0x00001802ffff098c */ /* 0x0003e2000a800004 */
[----:B------:R-:W-:Y:S05]  /*37e0*/  BRA `(.L_x_67) ;  /* 0x0000000000147947 */ /* 0x000fea0003800000 */
.L_x_66:
[----:B------:R-:W-:Y:S02]  /*37f0*/  MOV R2, 0x3810 ;  /* 0x0000381000027802 */ /* 0x000fe40000000f00 */
[----:B-1--45:R-:W-:Y:S05]  /*3800*/  CALL.REL.NOINC `($__internal_0_$__cuda_sm10x_tcgen05_guardrail_trap_col_being_dealloced_not_returned_by_alloc) ;  /* 0x0000005000c87944 */ /* 0x032fea0003c00000 */
[----:B------:R-:W-:Y:S05]  /*3810*/  BRA `(.L_x_67) ;  /* 0x0000000000087947 */ /* 0x000fea0003800000 */
.L_x_65:
[----:B------:R-:W-:Y:S02]  /*3820*/  MOV R2, 0x3840 ;  /* 0x0000384000027802 */ /* 0x000fe40000000f00 */
[----:B-1--45:R-:W-:Y:S05]  /*3830*/  CALL.REL.NOINC `($__internal_2_$__cuda_sm10x_tcgen05_guardrail_trap_unallocated_columns_being_dealloced) ;  /* 0x0000005000d47944 */ /* 0x032fea0003c00000 */
.L_x_67:
[----:B------:R-:W-:Y:S01]  /*3840*/  NOP ;  /* 0x0000000000007918 */ /* 0x000fe20000000000 */
[----:B-1----:R-:W-:Y:S05]  /*3850*/  EXIT ;  /* 0x000000000000794d */ /* 0x002fea0003800000 */
.L_x_49:
[----:B------:R-:W-:-:S09]  /*3860*/  UISETP.NE.OR UP2, UPT, UR8, 0x3, !UP2 ;  /* 0x000000030800788c */ /* 0x000fd2000d745670 */
[----:B------:R-:W-:Y:S05]  /*3870*/  BRA.U UP2, `(.L_x_68) ;  /* 0x0000000d02407547 */ /* 0x000fea000b800000 */
[----:B------:R-:W1:Y:S01]  /*3880*/  LDC R0, c[0x0][0xb30] ;  /* 0x0002cc00ff007b82 */ /* 0x000e620000000800 */
[----:B------:R-:W2:Y:S01]  /*3890*/  LDCU.64 UR8, c[0x0][0x888] ;  /* 0x00011100ff0877ac */ /* 0x000ea20008000a00 */
[----:B------:R-:W-:Y:S02]  /*38a0*/  HFMA2 R29, -RZ, RZ, 0, 0 ;  /* 0x00000000ff1d7431 */ /* 0x000fe400000001ff */
[----:B------:R-:W-:Y:S01]  /*38b0*/  IMAD.MOV.U32 R31, RZ, RZ, 0x1 ;  /* 0x00000001ff1f7424 */ /* 0x000fe200078e00ff */
[----:B------:R-:W-:Y:S01]  /*38c0*/  MOV R23, 0x2000 ;  /* 0x0000200000177802 */ /* 0x000fe20000000f00 */
[----:B------:R-:W4:Y:S01]  /*38d0*/  LDCU.64 UR4, c[0x0][0x890] ;  /* 0x00011200ff0477ac */ /* 0x000f220008000a00 */
[----:B------:R-:W-:Y:S01]  /*38e0*/  IMAD.MOV.U32 R30, RZ, RZ, RZ ;  /* 0x000000ffff1e7224 */ /* 0x000fe200078e00ff */
[----:B------:R-:W3:Y:S01]  /*38f0*/  LDC R19, c[0x0][0x370] ;  /* 0x0000dc00ff137b82 */ /* 0x000ee20000000800 */
[----:B------:R-:W-:Y:S01]  /*3900*/  UMOV UR7, 0x400 ;  /* 0x0000040000077882 */ /* 0x000fe20000000000 */
[----:B------:R-:W-:-:S02]  /*3910*/  UPLOP3.LUT UP1, UPT, UPT, UPT, UPT, 0x40, 0x4 ;  /* 0x000000000004789c */ /* 0x000fc40003f2e870 */
[----:B------:R-:W-:-:S04]  /*3920*/  ULEA UR7, UR37, UR7, 0x18 ;  /* 0x0000000725077291 */ /* 0x000fc8000f8ec0ff */
[----:B------:R-:W3:Y:S01]  /*3930*/  LDC R2, c[0x0][0xb0c] ;  /* 0x0002c300ff027b82 */ /* 0x000ee20000000800 */
[----:B------:R-:W-:Y:S02]  /*3940*/  UIADD3 UR13, UPT, UPT, UR7, 0x58, URZ ;  /* 0x00000058070d7890 */ /* 0x000fe4000fffe0ff */
[----:B--2---:R-:W-:Y:S02]  /*3950*/  UISETP.NE.U32.AND UP2, UPT, UR8, URZ, UPT ;  /* 0x000000ff0800728c */ /* 0x004fe4000bf45070 */
[----:B------:R-:W-:Y:S02]  /*3960*/  UIADD3 UR17, UPT, UPT, UR7, 0x50, URZ ;  /* 0x0000005007117890 */ /* 0x000fe4000fffe0ff */
[----:B----4-:R-:W-:Y:S01]  /*3970*/  UISETP.NE.U32.AND UP3, UPT, UR4, URZ, UPT ;  /* 0x000000ff0400728c */ /* 0x010fe2000bf65070 */
[----:B------:R-:W2:Y:S01]  /*3980*/  LDC R18, c[0x0][0xb20] ;  /* 0x0002c800ff127b82 */ /* 0x000ea20000000800 */
[----:B-1----:R-:W-:Y:S01]  /*3990*/  ISETP.NE.AND P1, PT, R0, 0x1, PT ;  /* 0x000000010000780c */ /* 0x002fe20003f25270 */
[----:B------:R-:W-:-:S02]  /*39a0*/  UISETP.NE.AND.EX UP2, UPT, UR9, URZ, UPT, UP2 ;  /* 0x000000ff0900728c */ /* 0x000fc4000bf45320 */
[----:B------:R-:W-:Y:S02]  /*39b0*/  UPRMT UR13, UR37, 0x654, UR13 ;  /* 0x00000654250d7896 */ /* 0x000fe4000800000d */
[----:B------:R-:W-:Y:S02]  /*39c0*/  UISETP.NE.AND.EX UP3, UPT, UR5, URZ, UPT, UP3 ;  /* 0x000000ff0500728c */ /* 0x000fe4000bf65330 */
[----:B------:R-:W1:Y:S08]  /*39d0*/  LDC.64 R32, c[0x0][0x348] ;  /* 0x0000d200ff207b82 */ /* 0x000e700000000a00 */
[----:B------:R-:W4:Y:S08]  /*39e0*/  LDC.64 R16, c[0x0][0xb10] ;  /* 0x0002c400ff107b82 */ /* 0x000f300000000a00 */
[----:B------:R-:W1:Y:S08]  /*39f0*/  LDC.64 R6, c[0x0][0xb18] ;  /* 0x0002c600ff067b82 */ /* 0x000e700000000a00 */
[----:B------:R-:W1:Y:S08]  /*3a00*/  LDC.64 R4, c[0x0][0xb28] ;  /* 0x0002ca00ff047b82 */ /* 0x000e700000000a00 */
[----:B--23--:R-:W1:Y:S02]  /*3a10*/  LDC R22, c[0x0][0x374] ;  /* 0x0000dd00ff167b82 */ /* 0x00ce640000000800 */
.L_x_77:
[C---:B------:R-:W-:Y:S02]  /*3a20*/  LEA R0, R30.reuse, UR7, 0x3 ;  /* 0x000000071e007c11 */ /* 0x040fe4000f8e18ff */
[----:B------:R-:W-:Y:S02]  /*3a30*/  SHF.L.U32 R3, R29, 0x1f, RZ ;  /* 0x0000001f1d037819 */ /* 0x000fe400000006ff */
[----:B------:R-:W-:Y:S02]  /*3a40*/  LEA R24, R30, UR7, 0x4 ;  /* 0x000000071e187c11 */ /* 0x000fe4000f8e20ff */
[----:B--2---:R-:W2:Y:S02]  /*3a50*/  SYNCS.PHASECHK.TRANS64.TRYWAIT P0, [R0+URZ+0x80], R3 ;  /* 0x00008003000075a7 */ /* 0x004ea400080011ff */
[----:B--2---:R-:W-:Y:S05]  /*3a60*/  @!P0 BRA `(.L_x_69) ;  /* 0x0000004c006c8947 */ /* 0x004fea0003800000 */
.L_x_136:
[----:B------:R-:W-:Y:S01]  /*3a70*/  ISETP.GE.AND P0, PT, R72, 0x1, PT ;  /* 0x000000014800780c */ /* 0x000fe20003f06270 */
[----:B------:R-:W3:Y:S01]  /*3a80*/  LDS.128 R24, [R24+0x110] ;  /* 0x0001100018187984 */ /* 0x000ee20000000c00 */
[----:B--2---:R-:W-:Y:S01]  /*3a90*/  VIADD R0, R0, 0x90 ;  /* 0x0000009000007836 */ /* 0x004fe20000000000 */
[----:B------:R-:W-:Y:S01]  /*3aa0*/  @!PT LDS RZ, [RZ] ;  /* 0x00000000fffff984 */ /* 0x000fe20000000800 */
[----:B------:R-:W-:Y:S01]  /*3ab0*/  @!PT LDS RZ, [RZ] ;  /* 0x00000000fffff984 */ /* 0x000fe20000000800 */
[----:B------:R-:W-:Y:S01]  /*3ac0*/  @!PT LDS RZ, [RZ] ;  /* 0x00000000fffff984 */ /* 0x000fe20000000800 */
[----:B------:R-:W-:Y:S01]  /*3ad0*/  @!PT LDS RZ, [RZ] ;  /* 0x00000000fffff984 */ /* 0x000fe20000000800 */
[----:B------:R2:W-:Y:S06]  /*3ae0*/  MEMBAR.ALL.CTA ;  /* 0x0000000000007992 */ /* 0x0005ec0000008000 */
[----:B--2---:R-:W2:Y:S01]  /*3af0*/  FENCE.VIEW.ASYNC.S ;  /* 0x00000000000073c6 */ /* 0x004ea20000000000 */
[----:B------:R-:W-:Y:S04]  /*3b00*/  PRMT R0, RZ, 0x654, R0 ;  /* 0x00000654ff007816 */ /* 0x000fe80000000000 */
[----:B--2---:R2:W-:Y:S01]  /*3b10*/  SYNCS.ARRIVE.TRANS64.RED.A1T0 RZ, [R0+URZ], RZ ;  /* 0x000000ff00ff79a7 */ /* 0x0045e200081004ff */
[----:B---3--:R-:W-:Y:S11]  /*3b20*/  LOP3.LUT P3, RZ, R26, 0x1, RZ, 0xc0, !PT ;  /* 0x000000011aff7812 */ /* 0x008ff6000786c0ff */
[----:B------:R-:W-:Y:S02]  /*3b30*/  @!UPT UIADD3 URZ, UPT, UPT, URZ, URZ, URZ ;  /* 0x000000fffffff290 */ /* 0x000fe4000fffe0ff */
[----:B------:R-:W-:Y:S02]  /*3b40*/  @P3 MOV R13, R24 ;  /* 0x00000018000d3202 */ /* 0x000fe40000000f00 */
[----:B------:R-:W-:Y:S01]  /*3b50*/  @P3 LOP3.LUT R8, R25, 0xffff, RZ, 0xc0, !PT ;  /* 0x0000ffff19083812 */ /* 0x000fe200078ec0ff */
[----:B--2---:R-:W-:Y:S06]  /*3b60*/  @!P0 BRA `(.L_x_70) ;  /* 0x0000000000a48947 */ /* 0x004fec0003800000 */
[----:B-1----:R-:W-:Y:S01]  /*3b70*/  IMAD.HI.U32 R35, R22, R7, RZ ;  /* 0x0000000716237227 */ /* 0x002fe200078e00ff */
[----:B------:R-:W-:Y:S02]  /*3b80*/  ISETP.NE.AND P0, PT, R6, 0x1, PT ;  /* 0x000000010600780c */ /* 0x000fe40003f05270 */
[----:B------:R-:W-:Y:S01]  /*3b90*/  ISETP.NE.AND P2, PT, R72, 0x1, PT ;  /* 0x000000014800780c */ /* 0x000fe20003f45270 */
[----:B----4-:R-:W-:Y:S01]  /*3ba0*/  IMAD.HI.U32 R34, R19, R16, RZ ;  /* 0x0000001013227227 */ /* 0x010fe200078e00ff */
[----:B------:R-:W-:Y:S02]  /*3bb0*/  SHF.R.U32.HI R35, RZ, R18, R35 ;  /* 0x00000012ff237219 */ /* 0x000fe40000011623 */
[----:B------:R-:W-:Y:S01]  /*3bc0*/  ISETP.NE.AND P4, PT, R2, 0x1, PT ;  /* 0x000000010200780c */ /* 0x000fe20003f85270 */
[----:B------:R-:W-:Y:S01]  /*3bd0*/  IMAD.HI.U32 R36, R13, R16, RZ ;  /* 0x000000100d247227 */ /* 0x000fe200078e00ff */
[----:B------:R-:W-:Y:S02]  /*3be0*/  SHF.R.U32.HI R34, RZ, R17, R34 ;  /* 0x00000011ff227219 */ /* 0x000fe40000011622 */
[----:B------:R-:W-:Y:S01]  /*3bf0*/  SEL R3, R22, R35, !P0 ;  /* 0x0000002316037207 */ /* 0x000fe20004000000 */
[C---:B------:R-:W-:Y:S01]  /*3c00*/  IMAD.HI.U32 R35, R8.reuse, R7, RZ ;  /* 0x0000000708237227 */ /* 0x040fe200078e00ff */
[----:B------:R-:W-:Y:S02]  /*3c10*/  SEL R11, R19, R34, !P4 ;  /* 0x00000022130b7207 */ /* 0x000fe40006000000 */
[----:B------:R-:W-:Y:S01]  /*3c20*/  SHF.R.U32.HI R36, RZ, R17, R36 ;  /* 0x00000011ff247219 */ /* 0x000fe20000011624 */
[----:B------:R-:W-:Y:S01]  /*3c30*/  IMAD.HI.U32 R38, R3, R4, RZ ;  /* 0x0000000403267227 */ /* 0x000fe200078e00ff */
[----:B------:R-:W-:Y:S03]  /*3c40*/  SHF.R.U32.HI R35, RZ, R18, R35 ;  /* 0x00000012ff237219 */ /* 0x000fe60000011623 */
[----:B------:R-:W-:Y:S01]  /*3c50*/  IMAD.HI.U32 R34, R11, R4, RZ ;  /* 0x000000040b227227 */ /* 0x000fe200078e00ff */
[----:B------:R-:W-:Y:S02]  /*3c60*/  @P2 SHF.R.U32.HI R3, RZ, R5, R38 ;  /* 0x00000005ff032219 */ /* 0x000fe40000011626 */
[----:B------:R-:W-:Y:S02]  /*3c70*/  SEL R9, R8, R35, !P0 ;  /* 0x0000002308097207 */ /* 0x000fe40004000000 */
[----:B------:R-:W-:Y:S01]  /*3c80*/  @P2 SHF.R.U32.HI R11, RZ, R5, R34 ;  /* 0x00000005ff0b2219 */ /* 0x000fe20000011622 */
[C---:B------:R-:W-:Y:S01]  /*3c90*/  IMAD R10, R72.reuse, R3, RZ ;  /* 0x00000003480a7224 */ /* 0x040fe200078e02ff */
[----:B------:R-:W-:Y:S01]  /*3ca0*/  SEL R3, R13, R36, !P4 ;  /* 0x000000240d037207 */ /* 0x000fe20006000000 */
[C---:B------:R-:W-:Y:S03]  /*3cb0*/  IMAD.HI.U32 R14, R9.reuse, R4, RZ ;  /* 0x00000004090e7227 */ /* 0x040fe600078e00ff */
[----:B------:R-:W-:Y:S01]  /*3cc0*/  ISETP.GE.AND P0, PT, R9, R10, PT ;  /* 0x0000000a0900720c */ /* 0x000fe20003f06270 */
[C---:B------:R-:W-:Y:S01]  /*3cd0*/  IMAD R12, R72.reuse, R11, RZ ;  /* 0x0000000b480c7224 */ /* 0x040fe200078e02ff */
[-C--:B------:R-:W-:Y:S04]  /*3ce0*/  SHF.R.U32.HI R14, RZ, R5.reuse, R14 ;  /* 0x00000005ff0e7219 */ /* 0x080fe8000001160e */
[----:B------:R-:W-:Y:S02]  /*3cf0*/  ISETP.GE.OR P0, PT, R3, R12, P0 ;  /* 0x0000000c0300720c */ /* 0x000fe40000706670 */
[----:B------:R-:W-:Y:S05]  /*3d00*/  SEL R15, R9, R14, !P2 ;  /* 0x0000000e090f7207 */ /* 0x000fea0005000000 */
[----:B------:R-:W-:Y:S04]  /*3d10*/  IMAD.MOV R14, RZ, RZ, -R15 ;  /* 0x000000ffff0e7224 */ /* 0x000fe800078e0a0f */
[----:B------:R-:W-:Y:S02]  /*3d20*/  IMAD R14, R72, R14, R9 ;  /* 0x0000000e480e7224 */ /* 0x000fe400078e0209 */
[C---:B------:R-:W-:Y:S05]  /*3d30*/  @!P0 IMAD.HI.U32 R10, R3.reuse, R4, RZ ;  /* 0x00000004030a8227 */ /* 0x040fea00078e00ff */
[----:B------:R-:W-:Y:S04]  /*3d40*/  @!P0 SHF.R.U32.HI R10, RZ, R5, R10 ;  /* 0x00000005ff0a8219 */ /* 0x000fe8000001160a */
[----:B------:R-:W-:Y:S01]  /*3d50*/  @!P0 SEL R0, R3, R10, !P2 ;  /* 0x0000000a03008207 */ /* 0x000fe20005000000 */
[----:B------:R-:W-:Y:S03]  /*3d60*/  IMAD.MOV R10, RZ, RZ, -R3 ;  /* 0x000000ffff0a7224 */ /* 0x000fe600078e0a03 */
[----:B------:R-:W-:Y:S01]  /*3d70*/  @!P0 IADD3 R15, PT, PT, R15, -R0, RZ ;  /* 0x800000000f0f8210 */ /* 0x000fe20007ffe0ff */
[----:B------:R-:W-:Y:S01]  /*3d80*/  @!P0 IMAD R0, R11, R14, R0 ;  /* 0x0000000e0b008224 */ /* 0x000fe200078e0200 */
[----:B------:R-:W-:Y:S01]  /*3d90*/  IADD3 R11, PT, PT, -R9, RZ, RZ ;  /* 0x000000ff090b7210 */ /* 0x000fe20007ffe1ff */
[----:B------:R-:W-:Y:S02]  /*3da0*/  IMAD R13, R2, R10, R13 ;  /* 0x0000000a020d7224 */ /* 0x000fe400078e020d */
[----:B------:R-:W-:Y:S02]  /*3db0*/  @!P0 IMAD R9, R15, R72, R3 ;  /* 0x000000480f098224 */ /* 0x000fe400078e0203 */
[----:B------:R-:W-:Y:S02]  /*3dc0*/  @!P0 IMAD.MOV.U32 R3, RZ, RZ, R0 ;  /* 0x000000ffff038224 */ /* 0x000fe400078e0000 */
[----:B------:R-:W-:Y:S02]  /*3dd0*/  IMAD R8, R6, R11, R8 ;  /* 0x0000000b06087224 */ /* 0x000fe400078e0208 */
[----:B------:R-:W-:Y:S02]  /*3de0*/  IMAD R13, R3, R2, R13 ;  /* 0x00000002030d7224 */ /* 0x000fe400078e020d */
[----:B------:R-:W-:Y:S02]  /*3df0*/  IMAD R8, R9, R6, R8 ;  /* 0x0000000609087224 */ /* 0x000fe400078e0208 */
.L_x_70:
[----:B------:R-:W-:Y:S05]  /*3e00*/  BRA.U UP1, `(.L_x_71) ;  /* 0x0000000101107547 */ /* 0x000fea000b800000 */
[----:B------:R-:W-:Y:S04]  /*3e10*/  MOV R0, UR6 ;  /* 0x0000000600007c02 */ /* 0x000fe80008000f00 */
[----:B------:R-:W-:Y:S04]  /*3e20*/  SHF.L.U32 R3, R0, 0x1f, RZ ;  /* 0x0000001f00037819 */ /* 0x000fe800000006ff */
[----:B------:R-:W2:Y:S02]  /*3e30*/  SYNCS.PHASECHK.TRANS64.TRYWAIT P0, [UR7+0x78], R3 ;  /* 0x00007803ff0075a7 */ /* 0x000ea40008001107 */
[----:B--2---:R-:W-:Y:S05]  /*3e40*/  @!P0 BRA `(.L_x_72) ;  /* 0x0000004800888947 */ /* 0x004fea0003800000 */
.L_x_71:
[----:B------:R-:W-:Y:S02]  /*3e50*/  R2UR UR19, R21 ;  /* 0x00000000151372ca */ /* 0x000fe400000e0000 */
[----:B------:R-:W-:Y:S02]  /*3e60*/  R2UR UR18, R20 ;  /* 0x00000000141272ca */ /* 0x000fe400000e0000 */
[----:B------:R-:W-:Y:S02]  /*3e70*/  ISETP.NE.U32.AND P2, PT, RZ, UR4, PT ;  /* 0x00000004ff007c0c */ /* 0x000fe4000bf45070 */
[----:B------:R-:W-:Y:S02]  /*3e80*/  SHF.L.U32 R12, R31, 0x1f, RZ ;  /* 0x0000001f1f0c7819 */ /* 0x000fe400000006ff */
[----:B------:R-:W-:Y:S05]  /*3e90*/  ISETP.NE.AND.EX P2, PT, RZ, UR5, PT, P2 ;  /* 0x00000005ff007c0c */ /* 0x000fea000bf45320 */
[----:B------:R-:W-:Y:S02]  /*3ea0*/  USHF.L.U32 UR19, UR19, 0x7, URZ ;  /* 0x0000000713137899 */ /* 0x000fe400080006ff */
[----:B------:R-:W-:Y:S01]  /*3eb0*/  USHF.L.U32 UR18, UR18, 0x7, URZ ;  /* 0x0000000712127899 */ /* 0x000fe200080006ff */
[----:B------:R-:W-:Y:S11]  /*3ec0*/  BRA.U !UP3, `(.L_x_73) ;  /* 0x000000010b347547 */ /* 0x000ff6000b800000 */
[----:B------:R-:W-:Y:S01]  /*3ed0*/  UPLOP3.LUT UP0, UPT, UPT, UPT, UP2, 0x80, 0x8 ;  /* 0x000000000008789c */ /* 0x000fe20003f0f020 */
[----:B--2---:R-:W-:Y:S02]  /*3ee0*/  HFMA2 R0, -RZ, RZ, 0, 5.9604644775390625e-08 ;  /* 0x00000001ff007431 */ /* 0x004fe400000001ff */
[----:B------:R-:W-:Y:S03]  /*3ef0*/  IMAD.MOV.U32 R171, RZ, RZ, 0x1 ;  /* 0x00000001ffab7424 */ /* 0x000fe600078e00ff */
[----:B------:R-:W-:Y:S05]  /*3f00*/  PLOP3.LUT P0, PT, PT, PT, UP0, 0x80, 0x8 ;  /* 0x000000000008781c */ /* 0x000fea0003f0f008 */
[----:B------:R-:W2:Y:S01]  /*3f10*/  @UP0 LDCU.64 UR10, c[0x0][0x888] ;  /* 0x00011100ff0a07ac */ /* 0x000ea20008000a00 */
[----:B------:R-:W-:Y:S07]  /*3f20*/  @UP0 UIMAD UR8, UR36, UR4, URZ ;  /* 0x00000004240802a4 */ /* 0x000fee000f8e02ff */
[----:B------:R-:W-:Y:S01]  /*3f30*/  @!P0 PRMT R171, R0, 0x7610, R171 ;  /* 0x0000761000ab8816 */ /* 0x000fe200000000ab */
[----:B--2---:R-:W-:Y:S03]  /*3f40*/  @UP0 UIMAD.WIDE UR10, UR8, 0x4, UR10 ;  /* 0x00000004080a08a5 */ /* 0x004fe6000f8e020a */
[----:B------:R-:W2:Y:S03]  /*3f50*/  @!UP0 LDCU UR8, c[0x0][0x880] ;  /* 0x00011000ff0887ac */ /* 0x000ea60008000800 */
[----:B------:R-:W-:Y:S01]  /*3f60*/  IMAD.U32 R10, RZ, RZ, UR10 ;  /* 0x0000000aff0a7e24 */ /* 0x000fe2000f8e00ff */
[----:B------:R-:W-:Y:S05]  /*3f70*/  MOV R11, UR11 ;  /* 0x0000000b000b7c02 */ /* 0x000fea0008000f00 */
[----:B-----5:R3:W5:Y:S02]  /*3f80*/  @P0 LDG.E R81, desc[UR46][R10.64] ;  /* 0x0000002e0a510981 */ /* 0x020764000c1e1900 */
[----:B--23--:R-:W-:Y:S07]  /*3f90*/  @!P0 IMAD.U32 R81, RZ, RZ, UR8 ;  /* 0x00000008ff518e24 */ /* 0x00cfee000f8e00ff */
.L_x_73:
[----:B-----5:R-:W-:Y:S01]  /*3fa0*/  @!P2 FSETP.EQ.AND P0, PT, R81, RZ, PT ;  /* 0x000000ff5100a20b */ /* 0x020fe20003f02000 */
[----:B------:R-:W-:Y:S01]  /*3fb0*/  @!UPT UIADD3 URZ, UPT, UPT, URZ, URZ, URZ ;  /* 0x000000fffffff290 */ /* 0x000fe2000fffe0ff */
[----:B------:R-:W-:Y:S11]  /*3fc0*/  @!P2 BRA `(.L_x_74) ;  /* 0x000000000014a947 */ /* 0x000ff60003800000 */
[----:B------:R-:W-:Y:S02]  /*3fd0*/  LOP3.LUT P2, RZ, R171, 0xff, RZ, 0xc0, !PT ;  /* 0x000000ffabff7812 */ /* 0x000fe4000784c0ff */
[----:B------:R-:W-:Y:S04]  /*3fe0*/  PLOP3.LUT P0, PT, PT, PT, UP0, 0x80, 0x8 ;  /* 0x000000000008781c */ /* 0x000fe80003f0f008 */
[----:B------:R-:W-:Y:S07]  /*3ff0*/  PLOP3.LUT P0, PT, P0, PT, PT, 0x8, 0x80 ;  /* 0x000000000080781c */ /* 0x000fee000070e170 */
[----:B------:R-:W-:Y:S11]  /*4000*/  @P2 FSETP.EQ.AND P0, PT, R81, RZ, PT ;  /* 0x000000ff5100220b */ /* 0x000ff60003f02000 */
[----:B------:R-:W-:Y:S02]  /*4010*/  @!UPT UIADD3 URZ, UPT, UPT, URZ, URZ, URZ ;  /* 0x000000fffffff290 */ /* 0x000fe4000fffe0ff */
.L_x_74:
[----:B------:R-:W3:Y:S01]  /*4020*/  SYNCS.PHASECHK.TRANS64.TRYWAIT P2, [UR7+0x60], R12 ;  /* 0x0000600cff0075a7 */ /* 0x000ee20008041107 */
[----:B------:R-:W-:Y:S04]  /*4030*/  ELECT P4, URZ, PT ;  /* 0x0000000000ff782f */ /* 0x000fe80003880000 */
[----:B------:R-:W-:Y:S11]  /*4040*/  PLOP3.LUT P4, PT, P0, P4, PT, 0xf2, 0x2f ;  /* 0x00000000002f781c */ /* 0x000ff60000789e72 */
[----:B------:R-:W-:Y:S02]  /*4050*/  @!UPT UIADD3 URZ, UPT, UPT, URZ, URZ, URZ ;  /* 0x000000fffffff290 */ /* 0x000fe4000fffe0ff */
[----:B-1----:R-:W-:Y:S05]  /*4060*/  @!P4 IADD3 R21, P0, PT, R32, 0x580, RZ ;  /* 0x000005802015c810 */ /* 0x002fea0007f1e0ff */
[----:B------:R-:W-:Y:S01]  /*4070*/  @!P4 IMAD.X R20, RZ, RZ, R33, P0 ;  /* 0x000000ffff14c224 */ /* 0x000fe200000e0621 */
[----:B---3--:R-:W-:Y:S07]  /*4080*/  @!P2 BRA `(.L_x_75) ;  /* 0x000000480010a947 */ /* 0x008fee0003800000 */
.L_x_139:
[----:B------:R-:W3:Y:S01]  /*4090*/  LDC.64 R14, c[0x0][0xb10] ;  /* 0x0002c400ff0e7b82 */ /* 0x000ee20000000a00 */
[----:B------:R-:W-:Y:S01]  /*40a0*/  @!P4 R2UR UR8, R20 ;  /* 0x000000001408c2ca */ /* 0x000fe200000e0000 */
[----:B------:R-:W-:Y:S01]  /*40b0*/  VOTEU.ALL UP1, P4 ;  /* 0x0000000000ff7886 */ /* 0x000fe20002020000 */
[----:B------:R-:W-:Y:S01]  /*40c0*/  @!P4 R2UR UR9, R21 ;  /* 0x000000001509c2ca */ /* 0x000fe200000e0000 */
[----:B------:R-:W-:Y:S01]  /*40d0*/  UMOV UR10, 0x0 ;  /* 0x00000000000a7882 */ /* 0x000fe20000000000 */
[----:B------:R-:W-:Y:S03]  /*40e0*/  UMOV UR11, 0x10000000 ;  /* 0x10000000000b7882 */ /* 0x000fe60000000000 */
[----:B------:R-:W5:Y:S01]  /*40f0*/  LDC.64 R10, c[0x0][0xb18] ;  /* 0x0002c600ff0a7b82 */ /* 0x000f620000000a00 */
[----:B------:R-:W-:Y:S01]  /*4100*/  @!UP1 UIADD3 UR16, UPT, UPT, UR7, 0x200, URZ ;  /* 0x0000020007109890 */ /* 0x000fe2000fffe0ff */
[----:B------:R-:W-:Y:S01]  /*4110*/  @P3 SHF.R.U32.HI R28, RZ, 0x10, R25 ;  /* 0x00000010ff1c3819 */ /* 0x000fe20000011619 */
[----:B------:R-:W-:Y:S01]  /*4120*/  VOTEU.ALL UP1, P4 ;  /* 0x0000000000ff7886 */ /* 0x000fe20002020000 */
[----:B------:R-:W-:Y:S01]  /*4130*/  UMOV UR20, UR36 ;  /* 0x0000002400147c82 */ /* 0x000fe20008000000 */
[----:B------:R-:W-:Y:S03]  /*4140*/  VIADD R30, R30, 0x1 ;  /* 0x000000011e1e7836 */ /* 0x000fe60000000000 */
[----:B--2---:R-:W2:Y:S01]  /*4150*/  @!P1 LDC R0, c[0x0][0xb20] ;  /* 0x0002c800ff009b82 */ /* 0x004ea20000000800 */
[----:B------:R-:W-:Y:S01]  /*4160*/  IMAD.U32 R21, RZ, RZ, UR8 ;  /* 0x00000008ff157e24 */ /* 0x000fe2000f8e00ff */
[----:B------:R-:W-:Y:S06]  /*4170*/  UPRMT UR8, UR37, 0x654, UR17 ;  /* 0x0000065425087896 */ /* 0x000fec0008000011 */
[----:B-1----:R-:W1:Y:S01]  /*4180*/  @!P1 LDC R3, c[0x0][0xb0c] ;  /* 0x0002c300ff039b82 */ /* 0x002e620000000800 */
[----:B------:R-:W-:Y:S01]  /*4190*/  IMAD.U32 R20, RZ, RZ, UR9 ;  /* 0x00000009ff147e24 */ /* 0x000fe2000f8e00ff */
[----:B------:R-:W-:Y:S04]  /*41a0*/  @!P4 R2UR UR15, R21 ;  /* 0x00000000150fc2ca */ /* 0x000fe800000e0000 */
[----:B------:R-:W-:Y:S01]  /*41b0*/  @!P4 R2UR UR14, R20 ;  /* 0x00000000140ec2ca */ /* 0x000fe200000e0000 */
[----:B------:R-:W-:Y:S11]  /*41c0*/  @!P4 IMAD.MOV.U32 R20, RZ, RZ, 0x2000 ;  /* 0x00002000ff14c424 */ /* 0x000ff600078e00ff */
[----:B------:R-:W-:Y:S01]  /*41d0*/  @!UPT UIADD3 URZ, UPT, UPT, URZ, URZ, URZ ;  /* 0x000000fffffff290 */ /* 0x000fe2000fffe0ff */
[----:B------:R1:W-:Y:S01]  /*41e0*/  @!UP1 UTMALDG.3D [UR16], [UR14], desc[UR10] ;  /* 0x00000a100e0095b4 */ /* 0x0003e20008011000 */
[----:B------:R1:W-:Y:S02]  /*41f0*/  @!P4 SYNCS.ARRIVE.TRANS64.RED.A0TR RZ, [UR7+0x50], R20 ;  /* 0x00005014ffffc9a7 */ /* 0x0003e40008300407 */
[----:B-1----:R-:W-:Y:S01]  /*4200*/  @!P1 ISETP.NE.AND P2, PT, R3, 0x1, PT ;  /* 0x000000010300980c */ /* 0x002fe20003f45270 */
[C---:B---3--:R-:W-:Y:S01]  /*4210*/  @!P1 IMAD.HI.U32 R14, R13.reuse, R14, RZ ;  /* 0x0000000e0d0e9227 */ /* 0x048fe200078e00ff */
[----:B-----5:R-:W-:Y:S03]  /*4220*/  @!P1 ISETP.NE.AND P0, PT, R10, 0x1, PT ;  /* 0x000000010a00980c */ /* 0x020fe60003f05270 */
[C---:B------:R-:W-:Y:S01]  /*4230*/  @!P1 IMAD.HI.U32 R11, R8.reuse, R11, RZ ;  /* 0x0000000b080b9227 */ /* 0x040fe200078e00ff */
[----:B------:R-:W-:Y:S04]  /*4240*/  @!P1 SHF.R.U32.HI R14, RZ, R15, R14 ;  /* 0x0000000fff0e9219 */ /* 0x000fe8000001160e */
[----:B--2---:R-:W-:Y:S01]  /*4250*/  @!P1 SHF.R.U32.HI R9, RZ, R0, R11 ;  /* 0x00000000ff099219 */ /* 0x004fe2000001160b */
[----:B------:R-:W-:Y:S01]  /*4260*/  SYNCS.ARRIVE.TRANS64.RED.A1T0 RZ, [UR8], RZ ;  /* 0x000000ffffff79a7 */ /* 0x000fe20008100408 */
[----:B------:R-:W-:Y:S02]  /*4270*/  @!P1 SEL R14, R13, R14, !P2 ;  /* 0x0000000e0d0e9207 */ /* 0x000fe40005000000 */
[----:B------:R-:W-:Y:S01]  /*4280*/  @!P1 SEL R9, R8, R9, !P0 ;  /* 0x0000000908099207 */ /* 0x000fe20004000000 */
[----:B------:R-:W1:Y:S04]  /*4290*/  SYNCS.PHASECHK.TRANS64.TRYWAIT P5, [UR7+0x68], R12 ;  /* 0x0000680cff0075a7 */ /* 0x000e6800080a1107 */
[----:B------:R-:W-:Y:S02]  /*42a0*/  @!P1 IMAD.IADD R0, R9, 0x1, -R14 ;  /* 0x0000000109009824 */ /* 0x000fe400078e0a0e */
[----:B------:R-:W-:Y:S02]  /*42b0*/  @!P1 IMAD.IADD R9, R14, 0x1, -R9 ;  /* 0x000000010e099824 */ /* 0x000fe400078e0a09 */
[----:B------:R-:W-:Y:S02]  /*42c0*/  @!P1 IMAD R13, R0, R3, R13 ;  /* 0x00000003000d9224 */ /* 0x000fe400078e020d */
[----:B------:R-:W-:Y:S01]  /*42d0*/  @!P1 IMAD R8, R9, R10, R8 ;  /* 0x0000000a09089224 */ /* 0x000fe200078e0208 */
[----:B-1----:R-:W-:Y:S06]  /*42e0*/  @!P5 BRA `(.L_x_76) ;  /* 0x000000440090d947 */ /* 0x002fec0003800000 */
.L_x_141:
[----:B-1----:R-:W-:Y:S01]  /*42f0*/  @!P4 IADD3 R3, P0, PT, R32, 0x580, RZ ;  /* 0x000005802003c810 */ /* 0x002fe20007f1e0ff */
[----:B------:R-:W-:Y:S01]  /*4300*/  VOTEU.ALL UP1, P4 ;  /* 0x0000000000ff7886 */ /* 0x000fe20002020000 */
[----:B------:R-:W-:Y:S01]  /*4310*/  UMOV UR20, 0x0 ;  /* 0x0000000000147882 */ /* 0x000fe20000000000 */
[----:B------:R-:W-:Y:S01]  /*4320*/  UMOV UR21, 0x10000000 ;  /* 0x1000000000157882 */ /* 0x000fe20000000000 */
[----:B------:R-:W-:Y:S01]  /*4330*/  @!P4 R2UR UR9, R3 ;  /* 0x000000000309c2ca */ /* 0x000fe200000e0000 */
[----:B------:R-:W-:Y:S01]  /*4340*/  @!P4 IMAD.X R0, RZ, RZ, R33, P0 ;  /* 0x000000ffff00c224 */ /* 0x000fe200000e0621 */
[----:B------:R-:W-:Y:S01]  /*4350*/  @!UP1 UIADD3 UR10, UPT, UPT, UR18, 0x40, URZ ;  /* 0x00000040120a9890 */ /* 0x000fe2000fffe0ff */
[----:B------:R-:W-:Y:S01]  /*4360*/  ISETP.NE.AND P0, PT, R30, 0x2, PT ;  /* 0x000000021e00780c */ /* 0x000fe20003f05270 */
[----:B------:R-:W-:Y:S01]  /*4370*/  UMOV UR11, UR19 ;  /* 0x00000013000b7c82 */ /* 0x000fe20008000000 */
[----:B------:R-:W-:Y:S01]  /*4380*/  UMOV UR12, UR36 ;  /* 0x00000024000c7c82 */ /* 0x000fe20008000000 */
[----:B------:R-:W-:Y:S01]  /*4390*/  @!P4 R2UR UR8, R0 ;  /* 0x000000000008c2ca */ /* 0x000fe200000e0000 */
[----:B------:R-:W-:Y:S01]  /*43a0*/  IMAD.IADD R20, R8, 0x1, R147 ;  /* 0x0000000108147824 */ /* 0x000fe200078e0293 */
[----:B------:R-:W-:Y:S01]  /*43b0*/  @P3 R2UR UR36, R28 ;  /* 0x000000001c2432ca */ /* 0x000fe200000e0000 */
[----:B------:R-:W-:Y:S01]  /*43c0*/  IMAD.IADD R21, R13, 0x1, R170 ;  /* 0x000000010d157824 */ /* 0x000fe200078e02aa */
[----:B------:R-:W-:Y:S02]  /*43d0*/  SEL R0, RZ, 0x1, P0 ;  /* 0x00000001ff007807 */ /* 0x000fe40000000000 */
[----:B------:R-:W-:Y:S01]  /*43e0*/  LOP3.LUT R31, R31, 0x1, RZ, 0x3c, !PT ;  /* 0x000000011f1f7812 */ /* 0x000fe200078e3cff */
[----:B------:R-:W-:Y:S01]  /*43f0*/  IMAD.U32 R10, RZ, RZ, UR9 ;  /* 0x00000009ff0a7e24 */ /* 0x000fe2000f8e00ff */
[----:B------:R-:W-:Y:S01]  /*4400*/  @!UP1 UIADD3 UR9, UPT, UPT, UR7, 0x58, URZ ;  /* 0x0000005807099890 */ /* 0x000fe2000fffe0ff */
[----:B------:R-:W-:Y:S02]  /*4410*/  LOP3.LUT R29, R29, R0, RZ, 0x3c, !PT ;  /* 0x000000001d1d7212 */ /* 0x000fe400078e3cff */
[----:B------:R-:W-:Y:S02]  /*4420*/  SEL R30, R30, RZ, P0 ;  /* 0x000000ff1e1e7207 */ /* 0x000fe40000000000 */
[----:B------:R-:W-:Y:S01]  /*4430*/  IMAD.U32 R11, RZ, RZ, UR8 ;  /* 0x00000008ff0b7e24 */ /* 0x000fe2000f8e00ff */
[----:B------:R-:W-:Y:S01]  /*4440*/  @!P4 R2UR UR14, R10 ;  /* 0x000000000a0ec2ca */ /* 0x000fe200000e0000 */
[----:B------:R-:W-:Y:S01]  /*4450*/  @!UP1 UIADD3 UR8, UPT, UPT, UR7, 0x2200, URZ ;  /* 0x0000220007089890 */ /* 0x000fe2000fffe0ff */
[----:B------:R-:W-:Y:S02]  /*4460*/  VOTEU.ALL UP1, P4 ;  /* 0x0000000000ff7886 */ /* 0x000fe40002020000 */
[----:B------:R-:W-:Y:S11]  /*4470*/  @!P4 R2UR UR15, R11 ;  /* 0x000000000b0fc2ca */ /* 0x000ff600000e0000 */
[----:B------:R-:W-:Y:S02]  /*4480*/  @!UPT UIADD3 URZ, UPT, UPT, URZ, URZ, URZ ;  /* 0x000000fffffff290 */ /* 0x000fe4000fffe0ff */
[----:B------:R2:W-:Y:S01]  /*4490*/  @!UP1 UTMALDG.3D [UR8], [UR14], desc[UR20] ;  /* 0x000014080e0095b4 */ /* 0x0005e20008011000 */
[----:B------:R2:W-:Y:S01]  /*44a0*/  @!P4 SYNCS.ARRIVE.TRANS64.RED.A0TR RZ, [UR7+0x58], R23 ;  /* 0x00005817ffffc9a7 */ /* 0x0005e20008300407 */
[----:B------:R-:W-:Y:S01]  /*44b0*/  UPLOP3.LUT UP1, UPT, UPT, UPT, UPT, 0x80, 0x8 ;  /* 0x000000000008789c */ /* 0x000fe20003f2f070 */
[----:B------:R-:W-:Y:S01]  /*44c0*/  SYNCS.ARRIVE.TRANS64.RED.A1T0 RZ, [UR13], RZ ;  /* 0x000000ffffff79a7 */ /* 0x000fe2000810040d */
[----:B------:R-:W-:Y:S09]  /*44d0*/  @P3 BRA `(.L_x_77) ;  /* 0xfffffff400503947 */ /* 0x000ff2000383ffff */
[----:B------:R-:W-:-:S04]  /*44e0*/  SHF.L.U32 R3, R31, 0x1f, RZ ;  /* 0x0000001f1f037819 */ /* 0x000fc800000006ff */
[----:B------:R-:W1:Y:S02]  /*44f0*/  SYNCS.PHASECHK.TRANS64.TRYWAIT P0, [UR7+0x60], R3 ;  /* 0x00006003ff0075a7 */ /* 0x000e640008001107 */
[----:B-1----:R-:W-:Y:S05]  /*4500*/  @!P0 BRA `(.L_x_78) ;  /* 0x0000004400208947 */ /* 0x002fea0003800000 */
.L_x_143:
[----:B-1----:R-:W-:-:S07]  /*4510*/  MOV R0, UR7 ;  /* 0x0000000700007c02 */ /* 0x002fce0008000f00 */
.L_x_79:
[----:B-1----:R-:W-:-:S04]  /*4520*/  SHF.L.U32 R3, R31, 0x1f, RZ ;  /* 0x0000001f1f037819 */ /* 0x002fc800000006ff */
[----:B------:R1:W3:Y:S03]  /*4530*/  SYNCS.PHASECHK.TRANS64.TRYWAIT P0, [R0+URZ+0x68], R3 ;  /* 0x00006803000075a7 */ /* 0x0002e600080011ff */
[----:B---3--:R-:W-:Y:S05]  /*4540*/  @!P0 NANOSLEEP.SYNCS 0x989680 ;  /* 0x009896800000895d */ /* 0x008fea0003900000 */
[----:B------:R-:W3:Y:S02]  /*4550*/  @!P0 SYNCS.PHASECHK.TRANS64 P0, [R0+URZ+0x68], R3 ;  /* 0x00006803000085a7 */ /* 0x000ee400080010ff */
[----:B--23--:R-:W-:Y:S05]  /*4560*/  @P0 EXIT ;  /* 0x000000000000094d */ /* 0x00cfea0003800000 */
[----:B------:R-:W-:Y:S05]  /*4570*/  BRA `(.L_x_79) ;  /* 0xfffffffc00e87947 */ /* 0x000fea000383ffff */
.L_x_68:
[----:B------:R-:W-:-:S06]  /*4580*/  UISETP.GE.AND UP1, UPT, UR8, 0x4, UPT ;  /* 0x000000040800788c */ /* 0x000fcc000bf26270 */
[----:B------:R-:W-:-:S13]  /*4590*/  PLOP3.LUT P0, PT, PT, PT, UP1, 0x80, 0x8 ;  /* 0x000000000008781c */ /* 0x000fda0003f0f018 */
[----:B------:R-:W-:Y:S05]  /*45a0*/  @!P0 EXIT ;  /* 0x000000000000894d */ /* 0x000fea0003800000 */
[----:B------:R-:W-:Y:S01]  /*45b0*/  BAR.SYNC.DEFER_BLOCKING 0x6, 0xa0 ;  /* 0x0182800000007b1d */ /* 0x000fe20000010000 */
[C---:B------:R-:W-:Y:S01]  /*45c0*/  IMAD.SHL.U32 R3, R189.reuse, 0x40, RZ ;  /* 0x00000040bd037824 */ /* 0x040fe200078e00ff */
[C---:B------:R-:W-:Y:S01]  /*45d0*/  LOP3.LUT R193, R189.reuse, 0x60, RZ, 0xc0, !PT ;  /* 0x00000060bdc17812 */ /* 0x040fe200078ec0ff */
[C---:B------:R-:W-:Y:S01]  /*45e0*/  IMAD.SHL.U32 R172, R189.reuse, 0x8, RZ ;  /* 0x00000008bdac7824 */ /* 0x040fe200078e00ff */
[C---:B------:R-:W-:Y:S01]  /*45f0*/  LOP3.LUT R191, R189.reuse, 0x2, RZ, 0xc0, !PT ;  /* 0x00000002bdbf7812 */ /* 0x040fe200078ec0ff */
[----:B------:R-:W-:Y:S01]  /*4600*/  IMAD.U32 R79, R189, 0x10000, RZ ;  /* 0x00010000bd4f7824 */ /* 0x000fe200078e00ff */
[----:B------:R-:W-:Y:S02]  /*4610*/  UMOV UR49, 0x400 ;  /* 0x0000040000317882 */ /* 0x000fe40000000000 */
[----:B------:R-:W1:Y:S01]  /*4620*/  LDC R177, c[0x0][0x370] ;  /* 0x0000dc00ffb17b82 */ /* 0x000e620000000800 */
[----:B------:R-:W-:Y:S01]  /*4630*/  ULEA UR49, UR37, UR49, 0x18 ;  /* 0x0000003125317291 */ /* 0x000fe2000f8ec0ff */
[----:B------:R-:W-:Y:S01]  /*4640*/  LOP3.LUT R5, R3, 0x180, RZ, 0xc0, !PT ;  /* 0x0000018003057812 */ /* 0x000fe200078ec0ff */
[----:B------:R-:W-:Y:S01]  /*4650*/  HFMA2 R195, -RZ, RZ, 0, 0 ;  /* 0x00000000ffc37431 */ /* 0x000fe200000001ff */
[----:B------:R-:W-:Y:S01]  /*4660*/  LOP3.LUT R79, R79, 0x600000, RZ, 0xc0, !PT ;  /* 0x006000004f4f7812 */ /* 0x000fe200078ec0ff */
[----:B------:R-:W-:Y:S01]  /*4670*/  UIADD3 UR4, UPT, UPT, UR49, 0x4200, URZ ;  /* 0x0000420031047890 */ /* 0x000fe2000fffe0ff */
[----:B------:R-:W-:Y:S01]  /*4680*/  LOP3.LUT R172, R5, 0x30, R172, 0xf8, !PT ;  /* 0x0000003005ac7812 */ /* 0x000fe200078ef8ac */
[----:B------:R-:W-:Y:S01]  /*4690*/  IMAD.MOV.U32 R76, RZ, RZ, RZ ;  /* 0x000000ffff4c7224 */ /* 0x000fe200078e00ff */
[----:B------:R-:W2:Y:S01]  /*46a0*/  LDC R74, c[0x0][0xb0c] ;  /* 0x0002c300ff4a7b82 */ /* 0x000ea20000000800 */
[----:B------:R-:W-:-:S02]  /*46b0*/  LOP3.LUT R189, R189, 0x4, RZ, 0xc0, !PT ;  /* 0x00000004bdbd7812 */ /* 0x000fc400078ec0ff */
[----:B------:R-:W-:Y:S02]  /*46c0*/  CS2R R182, SRZ ;  /* 0x0000000000b67805 */ /* 0x000fe4000001ff00 */
[----:B------:R-:W-:Y:S02]  /*46d0*/  LOP3.LUT R172, R172, 0x1e40, R3, 0xf8, !PT ;  /* 0x00001e40acac7812 */ /* 0x000fe400078ef803 */
[----:B------:R-:W-:Y:S02]  /*46e0*/  CS2R R180, SRZ ;  /* 0x0000000000b47805 */ /* 0x000fe4000001ff00 */
[----:B------:R-:W-:Y:S01]  /*46f0*/  IADD3 R188, PT, PT, -R189, 0x2, RZ ;  /* 0x00000002bdbc7810 */ /* 0x000fe20007ffe1ff */
[----:B------:R-:W-:Y:S01]  /*4700*/  IMAD.MOV R176, RZ, RZ, -R191 ;  /* 0x000000ffffb07224 */ /* 0x000fe200078e0abf */
[----:B------:R-:W-:Y:S01]  /*4710*/  MOV R192, UR4 ;  /* 0x0000000400c07c02 */ /* 0x000fe20008000f00 */
[----:B------:R-:W4:Y:S01]  /*4720*/  LDC R174, c[0x0][0xb20] ;  /* 0x0002c800ffae7b82 */ /* 0x000f220000000800 */
[----:B------:R-:W3:Y:S01]  /*4730*/  LDS R0, [UR49+0x130] ;  /* 0x00013031ff007984 */ /* 0x000ee20008000800 */
[----:B------:R-:W-:Y:S01]  /*4740*/  VIADD R190, R172, UR49 ;  /* 0x00000031acbe7c36 */ /* 0x000fe20008000000 */
[----:B------:R-:W1:Y:S01]  /*4750*/  LDCU.64 UR52, c[0x0][0x348] ;  /* 0x00006900ff3477ac */ /* 0x000e620008000a00 */
[----:B------:R-:W-:-:S02]  /*4760*/  IMAD.MOV R175, RZ, RZ, -R189 ;  /* 0x000000ffffaf7224 */ /* 0x000fc400078e0abd */
[----:B------:R-:W-:Y:S01]  /*4770*/  VIADD R190, R190, 0x200 ;  /* 0x00000200bebe7836 */ /* 0x000fe20000000000 */
[----:B------:R-:W1:Y:S01]  /*4780*/  LDCU.64 UR38, c[0x0][0x888] ;  /* 0x00011100ff2677ac */ /* 0x000e620008000a00 */
[----:B------:R-:W1:Y:S01]  /*4790*/  LDC R73, c[0x0][0xb30] ;  /* 0x0002cc00ff497b82 */ /* 0x000e620000000800 */
[----:B------:R-:W1:Y:S01]  /*47a0*/  LDCU.64 UR44, c[0x0][0x890] ;  /* 0x00011200ff2c77ac */ /* 0x000e620008000a00 */
[----:B------:R-:W-:-:S06]  /*47b0*/  UIADD3 UR48, UPT, UPT, UR49, 0x200, URZ ;  /* 0x0000020031307890 */ /* 0x000fcc000fffe0ff */
[----:B------:R-:W1:Y:S08]  /*47c0*/  LDC.64 R168, c[0x0][0xb10] ;  /* 0x0002c400ffa87b82 */ /* 0x000e700000000a00 */
[----:B------:R-:W1:Y:S08]  /*47d0*/  LDC.64 R70, c[0x0][0xb18] ;  /* 0x0002c600ff467b82 */ /* 0x000e700000000a00 */
[----:B------:R-:W1:Y:S08]  /*47e0*/  LDC.64 R68, c[0x0][0xb28] ;  /* 0x0002ca00ff447b82 */ /* 0x000e700000000a00 */
[----:B------:R-:W1:Y:S01]  /*47f0*/  LDC.64 R166, c[0x0][0x8b0] ;  /* 0x00022c00ffa67b82 */ /* 0x000e620000000a00 */
[----:B---3--:R-:W-:-:S07]  /*4800*/  IMAD.IADD R79, R0, 0x1, R79 ;  /* 0x00000001004f7824 */ /* 0x008fce00078e024f */
[----:B------:R-:W3:Y:S08]  /*4810*/  LDC.64 R164, c[0x0][0x8a8] ;  /* 0x00022a00ffa47b82 */ /* 0x000ef00000000a00 */
[----:B--2-4-:R-:W1:Y:S02]  /*4820*/  LDC R178, c[0x0][0x374] ;  /* 0x0000dd00ffb27b82 */ /* 0x014e640000000800 */
.L_x_106:
[C---:B------:R-:W-:Y:S02]  /*4830*/  LEA R0, R195.reuse, UR49, 0x3 ;  /* 0x00000031c3007c11 */ /* 0x040fe4000f8e18ff */
[----:B------:R-:W-:Y:S02]  /*4840*/  SHF.L.U32 R3, R182, 0x1f, RZ ;  /* 0x0000001fb6037819 */ /* 0x000fe400000006ff */
[----:B------:R-:W-:Y:S02]  /*4850*/  LEA R16, R195, UR49, 0x4 ;  /* 0x00000031c3107c11 */ /* 0x000fe4000f8e20ff */
[----:B------:R-:W2:Y:S02]  /*4860*/  SYNCS.PHASECHK.TRANS64.TRYWAIT P0, [R0+URZ+0x80], R3 ;  /* 0x00008003000075a7 */ /* 0x000ea400080011ff */
[----:B-12---:R-:W-:Y:S05]  /*4870*/  @!P0 BRA `(.L_x_80) ;  /* 0x00000040005c8947 */ /* 0x006fea0003800000 */
.L_x_144:
[----:B------:R-:W4:Y:S01]  /*4880*/  LDC.64 R12, c[0x0][0xb10] ;  /* 0x0002c400ff0c7b82 */ /* 0x000f220000000a00 */
[----:B------:R-:W3:Y:S01]  /*4890*/  LDS.128 R16, [R16+0x110] ;  /* 0x0001100010107984 */ /* 0x000ee20000000c00 */
[----:B-1----:R-:W-:Y:S01]  /*48a0*/  ISETP.NE.AND P1, PT, R73, 0x1, PT ;  /* 0x000000014900780c */ /* 0x002fe20003f25270 */
[----:B--2---:R-:W-:Y:S01]  /*48b0*/  VIADD R0, R0, 0x90 ;  /* 0x0000009000007836 */ /* 0x004fe20000000000 */
[----:B------:R-:W-:Y:S04]  /*48c0*/  ISETP.GE.AND P0, PT, R72, 0x1, PT ;  /* 0x000000014800780c */ /* 0x000fe80003f06270 */
[----:B------:R-:W1:Y:S01]  /*48d0*/  LDC.64 R10, c[0x0][0xb18] ;  /* 0x0002c600ff0a7b82 */ /* 0x000e620000000a00 */
[----:B------:R-:W-:Y:S01]  /*48e0*/  PRMT R0, RZ, 0x654, R0 ;  /* 0x00000654ff007816 */ /* 0x000fe20000000000 */
[----:B------:R-:W-:Y:S01]  /*48f0*/  @!PT LDS RZ, [RZ] ;  /* 0x00000000fffff984 */ /* 0x000fe20000000800 */
[----:B------:R-:W-:Y:S01]  /*4900*/  @!PT LDS RZ, [RZ] ;  /* 0x00000000fffff984 */ /* 0x000fe20000000800 */
[----:B------:R-:W-:Y:S01]  /*4910*/  @!PT LDS RZ, [RZ] ;  /* 0x00000000fffff984 */ /* 0x000fe20000000800 */
[----:B------:R-:W-:Y:S01]  /*4920*/  @!PT LDS RZ, [RZ] ;  /* 0x00000000fffff984 */ /* 0x000fe20000000800 */
[----:B------:R2:W-:Y:S06]  /*4930*/  MEMBAR.ALL.CTA ;  /* 0x0000000000007992 */ /* 0x0005ec0000008000 */
[----:B--2---:R-:W2:Y:S01]  /*4940*/  FENCE.VIEW.ASYNC.S ;  /* 0x00000000000073c6 */ /* 0x004ea20000000000 */
[----:B------:R-:W1:Y:S08]  /*4950*/  @!P1 LDC R14, c[0x0][0xb20] ;  /* 0x0002c800ff0e9b82 */ /* 0x000e700000000800 */
[----:B------:R-:W1:Y:S01]  /*4960*/  @!P1 LDC R9, c[0x0][0xb0c] ;  /* 0x0002c300ff099b82 */ /* 0x000e620000000800 */
[----:B--2---:R2:W-:Y:S01]  /*4970*/  SYNCS.ARRIVE.TRANS64.RED.A1T0 RZ, [R0+URZ], RZ ;  /* 0x000000ff00ff79a7 */ /* 0x0045e200081004ff */
[----:B---3--:R-:W-:Y:S04]  /*4980*/  LOP3.LUT P4, RZ, R18, 0x1, RZ, 0xc0, !PT ;  /* 0x0000000112ff7812 */ /* 0x008fe8000788c0ff */
[----:B------:R-:W-:Y:S09]  /*4990*/  P2R R194, PR, RZ, 0x10 ;  /* 0x00000010ffc27803 */ /* 0x000ff20000000000 */
[----:B------:R-:W-:Y:S02]  /*49a0*/  @P4 MOV R77, R16 ;  /* 0x00000010004d4202 */ /* 0x000fe40000000f00 */
[----:B------:R-:W-:Y:S01]  /*49b0*/  @P4 LOP3.LUT R75, R17, 0xffff, RZ, 0xc0, !PT ;  /* 0x0000ffff114b4812 */ /* 0x000fe200078ec0ff */
[----:B--2-4-:R-:W-:Y:S06]  /*49c0*/  @!P0 BRA `(.L_x_81) ;  /* 0x0000000000a48947 */ /* 0x014fec0003800000 */
[----:B------:R-:W-:Y:S01]  /*49d0*/  IMAD.HI.U32 R23, R178, R71, RZ ;  /* 0x00000047b2177227 */ /* 0x000fe200078e00ff */
[----:B------:R-:W-:Y:S02]  /*49e0*/  ISETP.NE.AND P0, PT, R70, 0x1, PT ;  /* 0x000000014600780c */ /* 0x000fe40003f05270 */
[----:B------:R-:W-:Y:S01]  /*49f0*/  ISETP.NE.AND P2, PT, R72, 0x1, PT ;  /* 0x000000014800780c */ /* 0x000fe20003f45270 */
[----:B------:R-:W-:Y:S01]  /*4a00*/  IMAD.HI.U32 R22, R177, R168, RZ ;  /* 0x000000a8b1167227 */ /* 0x000fe200078e00ff */
[----:B------:R-:W-:Y:S02]  /*4a10*/  SHF.R.U32.HI R23, RZ, R174, R23 ;  /* 0x000000aeff177219 */ /* 0x000fe40000011617 */
[----:B------:R-:W-:Y:S01]  /*4a20*/  ISETP.NE.AND P3, PT, R74, 0x1, PT ;  /* 0x000000014a00780c */ /* 0x000fe20003f65270 */
[----:B------:R-:W-:Y:S01]  /*4a30*/  IMAD.HI.U32 R26, R77, R168, RZ ;  /* 0x000000a84d1a7227 */ /* 0x000fe200078e00ff */
[----:B------:R-:W-:Y:S02]  /*4a40*/  SHF.R.U32.HI R22, RZ, R169, R22 ;  /* 0x000000a9ff167219 */ /* 0x000fe40000011616 */
[----:B------:R-:W-:Y:S01]  /*4a50*/  SEL R3, R178, R23, !P0 ;  /* 0x00000017b2037207 */ /* 0x000fe20004000000 */
[----:B------:R-:W-:Y:S01]  /*4a60*/  IMAD.HI.U32 R23, R75, R71, RZ ;  /* 0x000000474b177227 */ /* 0x000fe200078e00ff */
[----:B------:R-:W-:Y:S02]  /*4a70*/  SEL R7, R177, R22, !P3 ;  /* 0x00000016b1077207 */ /* 0x000fe40005800000 */
[----:B------:R-:W-:Y:S01]  /*4a80*/  SHF.R.U32.HI R26, RZ, R169, R26 ;  /* 0x000000a9ff1a7219 */ /* 0x000fe2000001161a */
[-C--:B------:R-:W-:Y:S04]  /*4a90*/  IMAD.HI.U32 R22, R3, R68.reuse, RZ ;  /* 0x0000004403167227 */ /* 0x080fe800078e00ff */
[----:B------:R-:W-:Y:S01]  /*4aa0*/  IMAD.HI.U32 R24, R7, R68, RZ ;  /* 0x0000004407187227 */ /* 0x000fe200078e00ff */
[-C--:B------:R-:W-:Y:S02]  /*4ab0*/  @P2 SHF.R.U32.HI R3, RZ, R69.reuse, R22 ;  /* 0x00000045ff032219 */ /* 0x080fe40000011616 */
[----:B------:R-:W-:Y:S02]  /*4ac0*/  SHF.R.U32.HI R22, RZ, R174, R23 ;  /* 0x000000aeff167219 */ /* 0x000fe40000011617 */
[----:B------:R-:W-:Y:S01]  /*4ad0*/  @P2 SHF.R.U32.HI R7, RZ, R69, R24 ;  /* 0x00000045ff072219 */ /* 0x000fe20000011618 */
[C---:B------:R-:W-:Y:S01]  /*4ae0*/  IMAD R2, R72.reuse, R3, RZ ;  /* 0x0000000348027224 */ /* 0x040fe200078e02ff */
[----:B------:R-:W-:Y:S02]  /*4af0*/  SEL R5, R75, R22, !P0 ;  /* 0x000000164b057207 */ /* 0x000fe40004000000 */
[----:B------:R-:W-:Y:S01]  /*4b00*/  SEL R3, R77, R26, !P3 ;  /* 0x0000001a4d037207 */ /* 0x000fe20005800000 */
[----:B------:R-:W-:Y:S01]  /*4b10*/  IMAD R4, R72, R7, RZ ;  /* 0x0000000748047224 */ /* 0x000fe200078e02ff */
[C---:B------:R-:W-:Y:S01]  /*4b20*/  ISETP.GE.AND P0, PT, R5.reuse, R2, PT ;  /* 0x000000020500720c */ /* 0x040fe20003f06270 */
[----:B------:R-:W-:Y:S03]  /*4b30*/  IMAD.HI.U32 R6, R5, R68, RZ ;  /* 0x0000004405067227 */ /* 0x000fe600078e00ff */
[----:B------:R-:W-:Y:S01]  /*4b40*/  ISETP.GE.OR P0, PT, R3, R4, P0 ;  /* 0x000000040300720c */ /* 0x000fe20000706670 */
[----:B------:R-:W-:Y:S01]  /*4b50*/  IMAD.MOV R4, RZ, RZ, -R3 ;  /* 0x000000ffff047224 */ /* 0x000fe200078e0a03 */
[-C--:B------:R-:W-:Y:S03]  /*4b60*/  SHF.R.U32.HI R6, RZ, R69.reuse, R6 ;  /* 0x00000045ff067219 */ /* 0x080fe60000011606 */
[----:B------:R-:W-:Y:S01]  /*4b70*/  IMAD R77, R74, R4, R77 ;  /* 0x000000044a4d7224 */ /* 0x000fe200078e024d */
[----:B------:R-:W-:Y:S05]  /*4b80*/  SEL R15, R5, R6, !P2 ;  /* 0x00000006050f7207 */ /* 0x000fea0005000000 */
[----:B------:R-:W-:Y:S02]  /*4b90*/  IMAD.MOV R6, RZ, RZ, -R15 ;  /* 0x000000ffff067224 */ /* 0x000fe400078e0a0f */
[C---:B------:R-:W-:Y:S04]  /*4ba0*/  @!P0 IMAD.HI.U32 R2, R3.reuse, R68, RZ ;  /* 0x0000004403028227 */ /* 0x040fe800078e00ff */
[----:B------:R-:W-:Y:S01]  /*4bb0*/  IMAD R6, R72, R6, R5 ;  /* 0x0000000648067224 */ /* 0x000fe200078e0205 */
[----:B------:R-:W-:Y:S04]  /*4bc0*/  @!P0 SHF.R.U32.HI R2, RZ, R69, R2 ;  /* 0x00000045ff028219 */ /* 0x000fe80000011602 */
[----:B------:R-:W-:Y:S02]  /*4bd0*/  @!P0 SEL R0, R3, R2, !P2 ;  /* 0x0000000203008207 */ /* 0x000fe40005000000 */
[----:B------:R-:W-:Y:S02]  /*4be0*/  IADD3 R2, PT, PT, -R5, RZ, RZ ;  /* 0x000000ff05027210 */ /* 0x000fe40007ffe1ff */
[----:B------:R-:W-:Y:S01]  /*4bf0*/  @!P0 IADD3 R8, PT, PT, R15, -R0, RZ ;  /* 0x800000000f088210 */ /* 0x000fe20007ffe0ff */
[----:B------:R-:W-:Y:S02]  /*4c00*/  @!P0 IMAD R0, R7, R6, R0 ;  /* 0x0000000607008224 */ /* 0x000fe400078e0200 */
[----:B------:R-:W-:Y:S02]  /*4c10*/  IMAD R75, R70, R2, R75 ;  /* 0x00000002464b7224 */ /* 0x000fe400078e024b */
[----:B------:R-:W-:Y:S02]  /*4c20*/  @!P0 IMAD R5, R8, R72, R3 ;  /* 0x0000004808058224 */ /* 0x000fe400078e0203 */
[----:B------:R-:W-:Y:S04]  /*4c30*/  @!P0 IMAD.MOV.U32 R3, RZ, RZ, R0 ;  /* 0x000000ffff038224 */ /* 0x000fe800078e0000 */
[----:B------:R-:W-:Y:S02]  /*4c40*/  IMAD R77, R3, R74, R77 ;  /* 0x0000004a034d7224 */ /* 0x000fe400078e024d */
[----:B------:R-:W-:Y:S07]  /*4c50*/  IMAD R75, R5, R70, R75 ;  /* 0x00000046054b7224 */ /* 0x000fee00078e024b */
.L_x_81:
[----:B-1----:R-:W-:Y:S01]  /*4c60*/  @!P1 ISETP.NE.AND P0, PT, R10, 0x1, PT ;  /* 0x000000010a00980c */ /* 0x002fe20003f05270 */
[----:B------:R-:W-:Y:S01]  /*4c70*/  @!P1 IMAD.HI.U32 R0, R77, R12, RZ ;  /* 0x0000000c4d009227 */ /* 0x000fe200078e00ff */
[----:B------:R-:W-:Y:S01]  /*4c80*/  @!P1 ISETP.NE.AND P2, PT, R9, 0x1, PT ;  /* 0x000000010900980c */ /* 0x000fe20003f45270 */
[----:B------:R-:W-:Y:S01]  /*4c90*/  ULOP3.LUT UP0, URZ, UR48, 0x1b0, URZ, 0xc0, !UPT ;  /* 0x000001b030ff7892 */ /* 0x000fe2000f80c0ff */
[----:B------:R-:W-:Y:S01]  /*4ca0*/  R2UR UR42, R21 ;  /* 0x00000000152a72ca */ /* 0x000fe200000e0000 */
[----:B------:R-:W-:Y:S01]  /*4cb0*/  @!P1 IMAD.HI.U32 R3, R75, R11, RZ ;  /* 0x0000000b4b039227 */ /* 0x000fe200078e00ff */
[----:B------:R-:W-:Y:S02]  /*4cc0*/  @!P1 SHF.R.U32.HI R0, RZ, R13, R0 ;  /* 0x0000000dff009219 */ /* 0x000fe40000011600 */
[----:B------:R-:W-:Y:S01]  /*4cd0*/  R2UR UR41, R20 ;  /* 0x00000000142972ca */ /* 0x000fe200000e0000 */
[----:B------:R-:W-:Y:S01]  /*4ce0*/  VIADD R195, R195, 0x1 ;  /* 0x00000001c3c37836 */ /* 0x000fe20000000000 */
[----:B------:R-:W-:Y:S02]  /*4cf0*/  @!P1 SHF.R.U32.HI R2, RZ, R14, R3 ;  /* 0x0000000eff029219 */ /* 0x000fe40000011603 */
[----:B------:R-:W-:Y:S02]  /*4d00*/  @!P1 SEL R3, R77, R0, !P2 ;  /* 0x000000004d039207 */ /* 0x000fe40005000000 */
[----:B------:R-:W-:Y:S02]  /*4d10*/  @!P1 SEL R2, R75, R2, !P0 ;  /* 0x000000024b029207 */ /* 0x000fe40004000000 */
[----:B------:R-:W-:Y:S01]  /*4d20*/  @P4 SHF.R.U32.HI R179, RZ, 0x10, R17 ;  /* 0x00000010ffb34819 */ /* 0x000fe20000011611 */
[----:B------:R-:W-:Y:S02]  /*4d30*/  USHF.L.U32 UR42, UR42, 0x7, URZ ;  /* 0x000000072a2a7899 */ /* 0x000fe400080006ff */
[----:B------:R-:W-:Y:S02]  /*4d40*/  @!P1 IMAD.IADD R0, R2, 0x1, -R3 ;  /* 0x0000000102009824 */ /* 0x000fe400078e0a03 */
[----:B------:R-:W-:Y:S01]  /*4d50*/  @!P1 IMAD.IADD R2, R3, 0x1, -R2 ;  /* 0x0000000103029824 */ /* 0x000fe200078e0a02 */
[----:B------:R-:W-:Y:S01]  /*4d60*/  USHF.L.U32 UR41, UR41, 0x7, URZ ;  /* 0x0000000729297899 */ /* 0x000fe200080006ff */
[----:B------:R-:W-:Y:S02]  /*4d70*/  @!P1 IMAD R77, R0, R9, R77 ;  /* 0x00000009004d9224 */ /* 0x000fe400078e024d */
[----:B------:R-:W-:Y:S01]  /*4d80*/  @!P1 IMAD R75, R2, R10, R75 ;  /* 0x0000000a024b9224 */ /* 0x000fe200078e024b */
[----:B------:R-:W-:Y:S08]  /*4d90*/  BRA.U !UP0, `(.L_x_82) ;  /* 0x0000000108407547 */ /* 0x000ff0000b800000 */
[----:B------:R-:W1:Y:S01]  /*4da0*/  LDCU.64 UR8, c[0x4][0x80] ;  /* 0x01001000ff0877ac */ /* 0x000e620008000a00 */
[----:B------:R-:W-:Y:S01]  /*4db0*/  MOV R3, 0x0 ;  /* 0x0000000000037802 */ /* 0x000fe20000000f00 */
[----:B------:R-:W-:Y:S02]  /*4dc0*/  HFMA2 R12, -RZ, RZ, 0, 5.9604644775390625e-08 ;  /* 0x00000001ff0c7431 */ /* 0x000fe400000001ff */
[----:B------:R-:W-:Y:S02]  /*4dd0*/  IMAD.MOV.U32 R8, RZ, RZ, 0x70 ;  /* 0x00000070ff087424 */ /* 0x000fe400078e00ff */
[----:B------:R-:W-:Y:S01]  /*4de0*/  IMAD.MOV.U32 R13, RZ, RZ, RZ ;  /* 0x000000ffff0d7224 */ /* 0x000fe200078e00ff */
[----:B------:R-:W2:Y:S01]  /*4df0*/  LDCU.64 UR6, c[0x4][0x88] ;  /* 0x01001100ff0677ac */ /* 0x000ea20008000a00 */
[----:B------:R-:W3:Y:S01]  /*4e00*/  LDC.64 R2, c[0x4][R3] ;  /* 0x0100000003027b82 */ /* 0x000ee20000000a00 */
[----:B------:R-:W4:Y:S01]  /*4e10*/  LDCU.64 UR4, c[0x4][0x8] ;  /* 0x01000100ff0477ac */ /* 0x000f220008000a00 */
[----:B-1----:R-:W-:Y:S01]  /*4e20*/  MOV R5, UR9 ;  /* 0x0000000900057c02 */ /* 0x002fe20008000f00 */
[----:B------:R-:W-:Y:S01]  /*4e30*/  IMAD.U32 R4, RZ, RZ, UR8 ;  /* 0x00000008ff047e24 */ /* 0x000fe2000f8e00ff */
[----:B--2---:R-:W-:Y:S01]  /*4e40*/  MOV R7, UR7 ;  /* 0x0000000700077c02 */ /* 0x004fe20008000f00 */
[----:B------:R-:W-:Y:S01]  /*4e50*/  IMAD.U32 R6, RZ, RZ, UR6 ;  /* 0x00000006ff067e24 */ /* 0x000fe2000f8e00ff */
[----:B----4-:R-:W-:Y:S01]  /*4e60*/  MOV R11, UR5 ;  /* 0x00000005000b7c02 */ /* 0x010fe20008000f00 */
[----:B------:R-:W-:Y:S02]  /*4e70*/  IMAD.U32 R10, RZ, RZ, UR4 ;  /* 0x00000004ff0a7e24 */ /* 0x000fe4000f8e00ff */
[----:B------:R-:W-:Y:S07]  /*4e80*/  LEPC R20, `(.L_x_82) ;  /* 0x000000001014794e */ /* 0x000fee0000000000 */
[----:B---3-5:R-:W-:Y:S05]  /*4e90*/  CALL.ABS.NOINC R2 ;  /* 0x0000000002007343 */ /* 0x028fea0003c00000 */
.L_x_82:
[----:B------:R-:W-:Y:S01]  /*4ea0*/  LOP3.LUT P0, RZ, R192, 0x1b0, RZ, 0xc0, !PT ;  /* 0x000001b0c0ff7812 */ /* 0x000fe2000780c0ff */
[----:B------:R-:W-:Y:S11]  /*4eb0*/  BSSY.RECONVERGENT B6, `(.L_x_83) ;  /* 0x0000013000067945 */ /* 0x000ff60003800200 */
[----:B------:R-:W-:Y:S01]  /*4ec0*/  @!UPT UIADD3 URZ, UPT, UPT, URZ, URZ, URZ ;  /* 0x000000fffffff290 */ /* 0x000fe2000fffe0ff */
[----:B------:R-:W-:Y:S05]  /*4ed0*/  @!P0 BRA `(.L_x_84) ;  /* 0x0000000000408947 */ /* 0x000fea0003800000 */
        /* <DEDUP_REMOVED lines=16> */
.L_x_84:
[----:B------:R-:W-:Y:S05]  /*4fe0*/  BSYNC.RECONVERGENT B6 ;  /* 0x0000000000067941 */ /* 0x000fea0003800200 */
.L_x_83:
[----:B------:R-:W-:Y:S01]  /*4ff0*/  ISETP.NE.U32.AND P4, PT, R166, RZ, PT ;  /* 0x000000ffa600720c */ /* 0x000fe20003f85070 */
[----:B------:R-:W-:Y:S01]  /*5000*/  UISETP.NE.AND UP2, UPT, UR50, URZ, UPT ;  /* 0x000000ff3200728c */ /* 0x000fe2000bf45270 */
[----:B------:R-:W-:Y:S01]  /*5010*/  ISETP.NE.U32.AND P2, PT, RZ, UR38, PT ;  /* 0x00000026ff007c0c */ /* 0x000fe2000bf45070 */
[----:B------:R-:W-:Y:S01]  /*5020*/  UISETP.NE.U32.AND UP1, UPT, UR44, URZ, UPT ;  /* 0x000000ff2c00728c */ /* 0x000fe2000bf25070 */
[----:B------:R-:W-:Y:S01]  /*5030*/  ISETP.NE.AND.EX P4, PT, R167, RZ, PT, P4 ;  /* 0x000000ffa700720c */ /* 0x000fe20003f85340 */
[----:B------:R-:W-:Y:S01]  /*5040*/  UPLOP3.LUT UP0, UPT, UPT, UPT, UPT, 0x40, 0x4 ;  /* 0x000000000004789c */ /* 0x000fe20003f0e870 */
[----:B------:R-:W-:Y:S01]  /*5050*/  ISETP.NE.AND.EX P2, PT, RZ, UR39, PT, P2 ;  /* 0x00000027ff007c0c */ /* 0x000fe2000bf45320 */
[----:B------:R-:W-:Y:S01]  /*5060*/  UISETP.NE.AND.EX UP1, UPT, UR45, URZ, UPT, UP1 ;  /* 0x000000ff2d00728c */ /* 0x000fe2000bf25310 */
[----:B------:R-:W-:Y:S04]  /*5070*/  PLOP3.LUT P1, PT, PT, PT, UP2, 0x80, 0x8 ;  /* 0x000000000008781c */ /* 0x000fe80003f2f028 */
[----:B------:R-:W-:Y:S06]  /*5080*/  @UP2 UPLOP3.LUT UP0, UPT, UPT, UPT, UP1, 0x80, 0x8 ;  /* 0x000000000008289c */ /* 0x000fec0003f0f010 */
[----:B------:R-:W-:Y:S01]  /*5090*/  PLOP3.LUT P0, PT, PT, PT, UP0, 0x80, 0x8 ;  /* 0x000000000008781c */ /* 0x000fe20003f0f008 */
[----:B------:R-:W-:Y:S01]  /*50a0*/  @!UPT UIADD3 URZ, UPT, UPT, URZ, URZ, URZ ;  /* 0x000000fffffff290 */ /* 0x000fe2000fffe0ff */
[----:B------:R-:W-:Y:S11]  /*50b0*/  BRA.U !UP1, `(.L_x_85) ;  /* 0x0000000109387547 */ /* 0x000ff6000b800000 */
[----:B------:R-:W-:Y:S01]  /*50c0*/  UISETP.NE.U32.AND UP0, UPT, UR38, URZ, UPT ;  /* 0x000000ff2600728c */ /* 0x000fe2000bf05070 */
[----:B------:R-:W-:Y:S02]  /*50d0*/  HFMA2 R0, -RZ, RZ, 0, 5.9604644775390625e-08 ;  /* 0x00000001ff007431 */ /* 0x000fe400000001ff */
[----:B------:R-:W-:Y:S01]  /*50e0*/  IMAD.MOV.U32 R171, RZ, RZ, 0x1 ;  /* 0x00000001ffab7424 */ /* 0x000fe200078e00ff */
[----:B------:R-:W-:Y:S06]  /*50f0*/  UISETP.NE.AND.EX UP0, UPT, UR39, URZ, UPT, UP0 ;  /* 0x000000ff2700728c */ /* 0x000fec000bf05300 */
[----:B------:R-:W-:Y:S05]  /*5100*/  PLOP3.LUT P3, PT, PT, PT, UP0, 0x80, 0x8 ;  /* 0x000000000008781c */ /* 0x000fea0003f6f008 */
[----:B------:R-:W1:Y:S01]  /*5110*/  @UP0 LDCU.64 UR6, c[0x0][0x888] ;  /* 0x00011100ff0607ac */ /* 0x000e620008000a00 */
[----:B------:R-:W-:Y:S07]  /*5120*/  @UP0 UIMAD UR4, UR36, UR44, URZ ;  /* 0x0000002c240402a4 */ /* 0x000fee000f8e02ff */
[----:B------:R-:W-:Y:S01]  /*5130*/  @!P3 PRMT R171, R0, 0x7610, R171 ;  /* 0x0000761000abb816 */ /* 0x000fe200000000ab */
[----:B-1----:R-:W-:Y:S03]  /*5140*/  @UP0 UIMAD.WIDE UR6, UR4, 0x4, UR6 ;  /* 0x00000004040608a5 */ /* 0x002fe6000f8e0206 */
[----:B------:R-:W1:Y:S03]  /*5150*/  @!UP0 LDCU UR4, c[0x0][0x880] ;  /* 0x00011000ff0487ac */ /* 0x000e660008000800 */
[----:B------:R-:W-:Y:S01]  /*5160*/  IMAD.U32 R2, RZ, RZ, UR6 ;  /* 0x00000006ff027e24 */ /* 0x000fe2000f8e00ff */
[----:B------:R-:W-:Y:S05]  /*5170*/  MOV R3, UR7 ;  /* 0x0000000700037c02 */ /* 0x000fea0008000f00 */
[----:B-----5:R2:W5:Y:S02]  /*5180*/  @P3 LDG.E R81, desc[UR46][R2.64] ;  /* 0x0000002e02513981 */ /* 0x020564000c1e1900 */
[----:B-12---:R-:W-:Y:S02]  /*5190*/  @!P3 IMAD.U32 R81, RZ, RZ, UR4 ;  /* 0x00000004ff51be24 */ /* 0x006fe4000f8e00ff */
.L_x_85:
[----:B------:R-:W-:Y:S05]  /*51a0*/  @!P4 BRA `(.L_x_86) ;  /* 0x000000000020c947 */ /* 0x000fea0003800000 */
[----:B------:R-:W-:Y:S04]  /*51b0*/  ISETP.NE.U32.AND P3, PT, R164, RZ, PT ;  /* 0x000000ffa400720c */ /* 0x000fe80003f65070 */
[----:B------:R-:W-:Y:S11]  /*51c0*/  ISETP.NE.AND.EX P3, PT, R165, RZ, PT, P3 ;  /* 0x000000ffa500720c */ /* 0x000ff60003f65330 */
[----:B------:R-:W-:Y:S02]  /*51d0*/  @!UPT UIADD3 URZ, UPT, UPT, URZ, URZ, URZ ;  /* 0x000000fffffff290 */ /* 0x000fe4000fffe0ff */
[----:B------:R-:W1:Y:S01]  /*51e0*/  @P3 LDC.64 R2, c[0x0][0x8a8] ;  /* 0x00022a00ff023b82 */ /* 0x000e620000000a00 */
[----:B------:R-:W-:Y:S04]  /*51f0*/  @P3 IMAD R0, R166, UR36, RZ ;  /* 0x00000024a6003c24 */ /* 0x000fe8000f8e02ff */
[----:B-1----:R-:W-:Y:S05]  /*5200*/  @P3 IMAD.WIDE R2, R0, 0x4, R2 ;  /* 0x0000000400023825 */ /* 0x002fea00078e0202 */
[----:B-----5:R1:W5:Y:S02]  /*5210*/  @P3 LDG.E R78, desc[UR46][R2.64] ;  /* 0x0000002e024e3981 */ /* 0x020364000c1e1900 */
[----:B-1----:R-:W2:Y:S02]  /*5220*/  @!P3 LDC R78, c[0x0][0x8a0] ;  /* 0x00022800ff4ebb82 */ /* 0x002ea40000000800 */
.L_x_86:
[----:B-----5:R-:W-:Y:S01]  /*5230*/  FSETP.NEU.AND P4, PT, R81, RZ, PT ;  /* 0x000000ff5100720b */ /* 0x020fe20003f8d000 */
[----:B------:R-:W-:Y:S01]  /*5240*/  BSSY B1, `(.L_x_87) ;  /* 0x0000047000017945 */ /* 0x000fe20003800000 */
[----:B------:R-:W-:Y:S01]  /*5250*/  SEL R5, RZ, 0xffffffff, P2 ;  /* 0xffffffffff057807 */ /* 0x000fe20001000000 */
[----:B------:R-:W-:Y:S01]  /*5260*/  IMAD.MOV.U32 R208, RZ, RZ, 0x1 ;  /* 0x00000001ffd07424 */ /* 0x000fe200078e00ff */
[----:B------:R-:W-:Y:S01]  /*5270*/  LOP3.LUT P3, RZ, R171, 0xff, RZ, 0xc0, !PT ;  /* 0x000000ffabff7812 */ /* 0x000fe2000786c0ff */
[C---:B------:R-:W-:Y:S01]  /*5280*/  IMAD R80, R76.reuse, 0x80, R79 ;  /* 0x000000804c507824 */ /* 0x040fe200078e024f */
[----:B------:R-:W-:Y:S02]  /*5290*/  @P1 SEL R0, RZ, 0xffffffff, P4 ;  /* 0xffffffffff001807 */ /* 0x000fe40002000000 */
[----:B------:R-:W-:Y:S02]  /*52a0*/  CS2R R162, SRZ ;  /* 0x0000000000a27805 */ /* 0x000fe4000001ff00 */
[----:B------:R-:W-:Y:S02]  /*52b0*/  LEA R3, R181, UR49, 0x3 ;  /* 0x00000031b5037c11 */ /* 0x000fe4000f8e18ff */
[----:B------:R-:W-:Y:S02]  /*52c0*/  CS2R R160, SRZ ;  /* 0x0000000000a07805 */ /* 0x000fe4000001ff00 */
[----:B------:R-:W-:Y:S02]  /*52d0*/  @P0 SEL R0, R5, R0, !P3 ;  /* 0x0000000005000207 */ /* 0x000fe40005800000 */
[----:B------:R-:W-:Y:S02]  /*52e0*/  CS2R R158, SRZ ;  /* 0x00000000009e7805 */ /* 0x000fe4000001ff00 */
[----:B------:R-:W-:Y:S02]  /*52f0*/  LEA R207, R76, UR49, 0x3 ;  /* 0x000000314ccf7c11 */ /* 0x000fe4000f8e18ff */
[----:B------:R-:W-:Y:S02]  /*5300*/  CS2R R156, SRZ ;  /* 0x00000000009c7805 */ /* 0x000fe4000001ff00 */
[----:B------:R-:W-:Y:S02]  /*5310*/  @P1 LOP3.LUT R0, R0, 0x1, RZ, 0xc0, !PT ;  /* 0x0000000100001812 */ /* 0x000fe400078ec0ff */
[----:B------:R-:W-:Y:S02]  /*5320*/  CS2R R154, SRZ ;  /* 0x00000000009a7805 */ /* 0x000fe4000001ff00 */
[----:B------:R-:W-:Y:S02]  /*5330*/  SHF.L.U32 R2, R183, 0x1f, RZ ;  /* 0x0000001fb7027819 */ /* 0x000fe400000006ff */
[----:B------:R-:W-:Y:S02]  /*5340*/  CS2R R152, SRZ ;  /* 0x0000000000987805 */ /* 0x000fe4000001ff00 */
[----:B------:R-:W-:Y:S02]  /*5350*/  ISETP.NE.U32.OR P6, PT, R0, 0x1, !P1 ;  /* 0x000000010000780c */ /* 0x000fe40004fc5470 */
[----:B------:R-:W-:Y:S02]  /*5360*/  CS2R R150, SRZ ;  /* 0x0000000000967805 */ /* 0x000fe4000001ff00 */
[----:B------:R-:W-:Y:S02]  /*5370*/  PLOP3.LUT P2, PT, PT, PT, UP1, 0x80, 0x8 ;  /* 0x000000000008781c */ /* 0x000fe40003f4f018 */
[----:B------:R-:W-:Y:S02]  /*5380*/  CS2R R148, SRZ ;  /* 0x0000000000947805 */ /* 0x000fe4000001ff00 */
[----:B------:R-:W-:Y:S02]  /*5390*/  SEL R0, RZ, 0xffffffff, P4 ;  /* 0xffffffffff007807 */ /* 0x000fe40002000000 */
[----:B------:R-:W-:Y:S03]  /*53a0*/  P2R R184, PR, RZ, 0x40 ;  /* 0x00000040ffb87803 */ /* 0x000fe60000000000 */
[----:B------:R-:W-:Y:S04]  /*53b0*/  @P6 SHF.L.U32 R4, R180, 0x1f, RZ ;  /* 0x0000001fb4046819 */ /* 0x000fe800000006ff */
[----:B------:R-:W-:Y:S01]  /*53c0*/  @P2 SEL R0, R5, R0, !P3 ;  /* 0x0000000005002207 */ /* 0x000fe20005800000 */
[----:B------:R-:W1:Y:S03]  /*53d0*/  @P6 SYNCS.PHASECHK.TRANS64.TRYWAIT P1, [R3+URZ+0x50], R4 ;  /* 0x00005004030065a7 */ /* 0x000e6600080211ff */
[----:B------:R-:W-:Y:S04]  /*53e0*/  LOP3.LUT R0, R0, 0x1, RZ, 0xc0, !PT ;  /* 0x0000000100007812 */ /* 0x000fe800078ec0ff */
[----:B------:R-:W-:Y:S04]  /*53f0*/  ISETP.NE.U32.AND P5, PT, R0, 0x1, PT ;  /* 0x000000010000780c */ /* 0x000fe80003fa5070 */
[----:B------:R-:W-:Y:S01]  /*5400*/  P2R R209, PR, RZ, 0x20 ;  /* 0x00000020ffd17803 */ /* 0x000fe20000000000 */
[----:B------:R3:W4:Y:S01]  /*5410*/  SYNCS.PHASECHK.TRANS64.TRYWAIT P0, [R207+URZ+0xa0], R2 ;  /* 0x0000a002cf0075a7 */ /* 0x00072200080011ff */
[----:B-1----:R-:W-:Y:S01]  /*5420*/  @P6 SEL R208, RZ, 0x1, !P1 ;  /* 0x00000001ffd06807 */ /* 0x002fe20004800000 */
[----:B---3--:R-:W-:Y:S06]  /*5430*/  @!P6 BRA `(.L_x_88) ;  /* 0x00000000009ce947 */ /* 0x008fec0003800000 */
[----:B------:R-:W-:Y:S01]  /*5440*/  @P5 IMAD R6, R181, 0x2000, R190 ;  /* 0x00002000b5065824 */ /* 0x000fe200078e02be */
[----:B------:R-:W-:Y:S01]  /*5450*/  ISETP.NE.AND P1, PT, R208, RZ, PT ;  /* 0x000000ffd000720c */ /* 0x000fe20003f25270 */
[----:B------:R-:W-:Y:S01]  /*5460*/  BSSY B0, `(.L_x_89) ;  /* 0x0000010000007945 */ /* 0x000fe20003800000 */
[----:B------:R-:W-:Y:S01]  /*5470*/  CS2R R150, SRZ ;  /* 0x0000000000967805 */ /* 0x000fe2000001ff00 */
[--C-:B------:R-:W-:Y:S01]  /*5480*/  @P5 IMAD R7, R191, -0x10, R6.reuse ;  /* 0xfffffff0bf075824 */ /* 0x100fe200078e0206 */
[----:B------:R-:W-:Y:S01]  /*5490*/  CS2R R148, SRZ ;  /* 0x0000000000947805 */ /* 0x000fe2000001ff00 */
[----:B------:R-:W-:Y:S01]  /*54a0*/  @P5 IMAD R5, R189, -0x10, R6 ;  /* 0xfffffff0bd055824 */ /* 0x000fe200078e0206 */
[----:B------:R-:W-:Y:S01]  /*54b0*/  CS2R R158, SRZ ;  /* 0x00000000009e7805 */ /* 0x000fe2000001ff00 */
[----:B------:R-:W-:Y:S01]  /*54c0*/  @P5 IMAD R4, R188, 0x10, R7 ;  /* 0x00000010bc045824 */ /* 0x000fe200078e0207 */
[----:B------:R-:W-:Y:S02]  /*54d0*/  CS2R R156, SRZ ;  /* 0x00000000009c7805 */ /* 0x000fe4000001ff00 */
[----:B------:R-:W-:Y:S02]  /*54e0*/  CS2R R154, SRZ ;  /* 0x00000000009a7805 */ /* 0x000fe4000001ff00 */
[----:B------:R-:W-:Y:S02]  /*54f0*/  CS2R R152, SRZ ;  /* 0x0000000000987805 */ /* 0x000fe4000001ff00 */
[----:B------:R-:W-:Y:S02]  /*5500*/  CS2R R162, SRZ ;  /* 0x0000000000a27805 */ /* 0x000fe4000001ff00 */
[----:B------:R-:W-:Y:S01]  /*5510*/  CS2R R160, SRZ ;  /* 0x0000000000a07805 */ /* 0x000fe2000001ff00 */
[----:B------:R-:W-:Y:S06]  /*5520*/  @P1 BRA `(.L_x_90) ;  /* 0x00000000000c1947 */ /* 0x000fec0003800000 */
[----:B------:R-:W-:Y:S04]  /*5530*/  SHF.L.U32 R0, R180, 0x1f, RZ ;  /* 0x0000001fb4007819 */ /* 0x000fe800000006ff */
[----:B------:R-:W1:Y:S02]  /*5540*/  SYNCS.PHASECHK.TRANS64.TRYWAIT P1, [R3+URZ+0x50], R0 ;  /* 0x00005000030075a7 */ /* 0x000e6400080211ff */
[----:B-1----:R-:W-:Y:S05]  /*5550*/  @!P1 BRA `(.L_x_91) ;  /* 0x0000003400389947 */ /* 0x002fea0003800000 */
.L_x_90:
[----:B------:R-:W-:Y:S05]  /*5560*/  BSYNC B0 ;  /* 0x0000000000007941 */ /* 0x000fea0003800000 */
.L_x_89:
[----:B------:R-:W-:Y:S01]  /*5570*/  ISETP.NE.AND P1, PT, R209, RZ, PT ;  /* 0x000000ffd100720c */ /* 0x000fe20003f25270 */
[----:B-1----:R-:W-:Y:S02]  /*5580*/  VIADD R3, R3, 0x60 ;  /* 0x0000006003037836 */ /* 0x002fe40000000000 */
[----:B------:R-:W-:Y:S02]  /*5590*/  IMAD.U32 R0, RZ, RZ, UR37 ;  /* 0x00000025ff007e24 */ /* 0x000fe4000f8e00ff */
[----:B------:R-:W-:Y:S03]  /*55a0*/  VIADD R181, R181, 0x1 ;  /* 0x00000001b5b57836 */ /* 0x000fe60000000000 */
[----:B------:R-:W-:Y:S05]  /*55b0*/  PRMT R0, R0, 0x654, R3 ;  /* 0x0000065400007816 */ /* 0x000fea0000000003 */
[----:B------:R1:W3:Y:S04]  /*55c0*/  @P1 LDS.128 R148, [R6] ;  /* 0x0000000006941984 */ /* 0x0002e80000000c00 */
[----:B------:R1:W1:Y:S04]  /*55d0*/  @P1 LDS.128 R156, [R5+0x20] ;  /* 0x00002000059c1984 */ /* 0x0002680000000c00 */
[----:B------:R1:W1:Y:S04]  /*55e0*/  @P1 LDS.128 R152, [R7+0x10] ;  /* 0x0000100007981984 */ /* 0x0002680000000c00 */
[----:B------:R1:W1:Y:S01]  /*55f0*/  @P1 LDS.128 R160, [R4+0x10] ;  /* 0x0000100004a01984 */ /* 0x0002620000000c00 */
[C---:B------:R-:W-:Y:S01]  /*5600*/  ISETP.NE.AND P1, PT, R181.reuse, 0x2, PT ;  /* 0x00000002b500780c */ /* 0x040fe20003f25270 */
[----:B------:R-:W-:Y:S01]  /*5610*/  @!PT LDS RZ, [RZ] ;  /* 0x00000000fffff984 */ /* 0x000fe20000000800 */
[----:B------:R-:W-:Y:S01]  /*5620*/  @!PT LDS RZ, [RZ] ;  /* 0x00000000fffff984 */ /* 0x000fe20000000800 */
[----:B------:R-:W-:Y:S01]  /*5630*/  @!PT LDS RZ, [RZ] ;  /* 0x00000000fffff984 */ /* 0x000fe20000000800 */
[----:B------:R-:W-:Y:S01]  /*5640*/  @!PT LDS RZ, [RZ] ;  /* 0x00000000fffff984 */ /* 0x000fe20000000800 */
[----:B------:R5:W-:Y:S06]  /*5650*/  MEMBAR.ALL.CTA ;  /* 0x0000000000007992 */ /* 0x000bec0000008000 */
[----:B-----5:R-:W5:Y:S01]  /*5660*/  FENCE.VIEW.ASYNC.S ;  /* 0x00000000000073c6 */ /* 0x020f620000000000 */
[----:B------:R-:W-:Y:S02]  /*5670*/  SEL R3, RZ, 0x1, P1 ;  /* 0x00000001ff037807 */ /* 0x000fe40000800000 */
[----:B------:R-:W-:Y:S02]  /*5680*/  SEL R181, R181, RZ, P1 ;  /* 0x000000ffb5b57207 */ /* 0x000fe40000800000 */
[----:B------:R-:W-:Y:S01]  /*5690*/  LOP3.LUT R180, R180, R3, RZ, 0x3c, !PT ;  /* 0x00000003b4b47212 */ /* 0x000fe200078e3cff */
[----:B-----5:R1:W-:Y:S06]  /*56a0*/  SYNCS.ARRIVE.TRANS64.RED.A1T0 RZ, [R0+URZ], RZ ;  /* 0x000000ff00ff79a7 */ /* 0x0203ec00081004ff */
.L_x_88:
[----:B------:R-:W-:Y:S05]  /*56b0*/  BSYNC B1 ;  /* 0x0000000000017941 */ /* 0x000fea0003800000 */
.L_x_87:
[----:B-1----:R-:W-:Y:S04]  /*56c0*/  SHF.R.U32.HI R0, RZ, 0x15, R80 ;  /* 0x00000015ff007819 */ /* 0x002fe80000011650 */
[----:B------:R-:W-:Y:S01]  /*56d0*/  LOP3.LUT P1, RZ, R0, 0x3, R173, 0x48, !PT ;  /* 0x0000000300ff7812 */ /* 0x000fe200078248ad */
[----:B------:R-:W-:Y:S01]  /*56e0*/  @!UPT UIADD3 URZ, UPT, UPT, URZ, URZ, URZ ;  /* 0x000000fffffff290 */ /* 0x000fe2000fffe0ff */
[----:B----4-:R-:W-:Y:S11]  /*56f0*/  @P0 BRA `(.L_x_92) ;  /* 0x0000000000080947 */ /* 0x010ff60003800000 */
[----:B------:R-:W1:Y:S02]  /*5700*/  SYNCS.PHASECHK.TRANS64.TRYWAIT P0, [R207+URZ+0xa0], R2 ;  /* 0x0000a002cf0075a7 */ /* 0x000e6400080011ff */
[----:B-1----:R-:W-:Y:S05]  /*5710*/  @!P0 BRA `(.L_x_93) ;  /* 0x0000003000dc8947 */ /* 0x002fea0003800000 */
.L_x_92:
[----:B------:R-:W-:Y:S04]  /*5720*/  BSSY.RECONVERGENT B6, `(.L_x_94) ;  /* 0x0000012000067945 */ /* 0x000fe80003800200 */
[----:B------:R-:W-:Y:S05]  /*5730*/  @!P1 BRA `(.L_x_95) ;  /* 0x0000000000409947 */ /* 0x000fea0003800000 */
[----:B------:R-:W4:Y:S01]  /*5740*/  LDCU.64 UR8, c[0x4][0x70] ;  /* 0x01000e00ff0877ac */ /* 0x000f220008000a00 */
[----:B------:R-:W-:Y:S01]  /*5750*/  MOV R3, 0x0 ;  /* 0x0000000000037802 */ /* 0x000fe20000000f00 */
[----:B------:R-:W-:Y:S02]  /*5760*/  HFMA2 R12, -RZ, RZ, 0, 5.9604644775390625e-08 ;  /* 0x00000001ff0c7431 */ /* 0x000fe400000001ff */
[----:B------:R-:W-:Y:S02]  /*5770*/  IMAD.MOV.U32 R8, RZ, RZ, 0x192 ;  /* 0x00000192ff087424 */ /* 0x000fe400078e00ff */
[----:B------:R-:W-:Y:S01]  /*5780*/  IMAD.MOV.U32 R13, RZ, RZ, RZ ;  /* 0x000000ffff0d7224 */ /* 0x000fe200078e00ff */
[----:B------:R-:W5:Y:S01]  /*5790*/  LDCU.64 UR6, c[0x4][0x78] ;  /* 0x01000f00ff0677ac */ /* 0x000f620008000a00 */
[----:B-1----:R-:W1:Y:S01]  /*57a0*/  LDC.64 R2, c[0x4][R3] ;  /* 0x0100000003027b82 */ /* 0x002e620000000a00 */
[----:B------:R-:W2:Y:S01]  /*57b0*/  LDCU.64 UR4, c[0x4][0x10] ;  /* 0x01000200ff0477ac */ /* 0x000ea20008000a00 */
[----:B----4-:R-:W-:Y:S01]  /*57c0*/  MOV R5, UR9 ;  /* 0x0000000900057c02 */ /* 0x010fe20008000f00 */
[----:B------:R-:W-:Y:S01]  /*57d0*/  IMAD.U32 R4, RZ, RZ, UR8 ;  /* 0x00000008ff047e24 */ /* 0x000fe2000f8e00ff */
[----:B-----5:R-:W-:Y:S01]  /*57e0*/  MOV R7, UR7 ;  /* 0x0000000700077c02 */ /* 0x020fe20008000f00 */
[----:B------:R-:W-:Y:S01]  /*57f0*/  IMAD.U32 R6, RZ, RZ, UR6 ;  /* 0x00000006ff067e24 */ /* 0x000fe2000f8e00ff */
[----:B--2---:R-:W-:Y:S01]  /*5800*/  MOV R11, UR5 ;  /* 0x00000005000b7c02 */ /* 0x004fe20008000f00 */
[----:B------:R-:W-:Y:S02]  /*5810*/  IMAD.U32 R10, RZ, RZ, UR4 ;  /* 0x00000004ff0a7e24 */ /* 0x000fe4000f8e00ff */
[----:B------:R-:W-:Y:S07]  /*5820*/  LEPC R20, `(.L_x_95) ;  /* 0x000000001014794e */ /* 0x000fee0000000000 */
[----:B-1-3--:R-:W-:Y:S05]  /*5830*/  CALL.ABS.NOINC R2 ;  /* 0x0000000002007343 */ /* 0x00afea0003c00000 */
.L_x_95:
[----:B------:R-:W-:Y:S05]  /*5840*/  BSYNC.RECONVERGENT B6 ;  /* 0x0000000000067941 */ /* 0x000fea0003800200 */
.L_x_94:
[-C--:B---3--:R-:W-:Y:S01]  /*5850*/  F2FP.F16.E4M3.UNPACK_B R83, R148.reuse ;  /* 0x00000094ff53723e */ /* 0x088fe200020006ff */
[----:B------:R-:W-:Y:S05]  /*5860*/  WARPSYNC.ALL ;  /* 0x0000000000007948 */ /* 0x000fea0003800000 */
[----:B------:R-:W-:Y:S01]  /*5870*/  R2UR UR4, R80 ;  /* 0x00000000500472ca */ /* 0x000fe200000e0000 */
[--C-:B------:R-:W-:Y:S01]  /*5880*/  HADD2.F32 R82, -RZ, R83.reuse.H0_H0 ;  /* 0x20000053ff527230 */ /* 0x100fe20000004100 */
[----:B------:R-:W-:Y:S01]  /*5890*/  F2FP.F16.E4M3.UNPACK_B R85, R148.H1 ;  /* 0x00000094ff55723e */ /* 0x000fe200030006ff */
[----:B------:R-:W-:Y:S01]  /*58a0*/  HADD2.F32 R83, -RZ, R83.H1_H1 ;  /* 0x30000053ff537230 */ /* 0x000fe20000004100 */
[-C--:B------:R-:W-:Y:S01]  /*58b0*/  F2FP.F16.E4M3.UNPACK_B R87, R149.reuse ;  /* 0x00000095ff57723e */ /* 0x080fe200020006ff */
[----:B------:R-:W-:Y:S01]  /*58c0*/  BSSY.RECONVERGENT B0, `(.L_x_96) ;  /* 0x000011d000007945 */ /* 0x000fe20003800200 */
[----:B------:R-:W-:Y:S01]  /*58d0*/  F2FP.F16.E4M3.UNPACK_B R89, R149.H1 ;  /* 0x00000095ff59723e */ /* 0x000fe200030006ff */
[----:B------:R-:W-:Y:S01]  /*58e0*/  HADD2.F32 R84, -RZ, R85.H0_H0 ;  /* 0x20000055ff547230 */ /* 0x000fe20000004100 */
[-C--:B------:R-:W-:Y:S01]  /*58f0*/  F2FP.F16.E4M3.UNPACK_B R91, R150.reuse ;  /* 0x00000096ff5b723e */ /* 0x080fe200020006ff */
[----:B------:R-:W-:Y:S01]  /*5900*/  HADD2.F32 R88, -RZ, R87.H1_H1 ;  /* 0x30000057ff587230 */ /* 0x000fe20000004100 */
[----:B------:R-:W-:Y:S01]  /*5910*/  F2FP.F16.E4M3.UNPACK_B R93, R150.H1 ;  /* 0x00000096ff5d723e */ /* 0x000fe200030006ff */
[----:B------:R-:W-:Y:S01]  /*5920*/  HADD2.F32 R86, -RZ, R85.H1_H1 ;  /* 0x30000055ff567230 */ /* 0x000fe20000004100 */
[-C--:B------:R-:W-:Y:S01]  /*5930*/  F2FP.F16.E4M3.UNPACK_B R95, R151.reuse ;  /* 0x00000097ff5f723e */ /* 0x080fe200020006ff */
[----:B------:R-:W2:Y:S01]  /*5940*/  LDTM.x64 R4, tmem[UR4] ;  /* 0x00000004000479ee */ /* 0x000ea20008340000 */
[----:B------:R-:W-:Y:S01]  /*5950*/  F2FP.F16.E4M3.UNPACK_B R97, R151.H1 ;  /* 0x00000097ff61723e */ /* 0x000fe200030006ff */
[----:B------:R-:W-:Y:S01]  /*5960*/  HADD2.F32 R85, -RZ, R87.H0_H0 ;  /* 0x20000057ff557230 */ /* 0x000fe20000004100 */
[-C--:B------:R-:W-:Y:S01]  /*5970*/  F2FP.F16.E4M3.UNPACK_B R99, R152.reuse ;  /* 0x00000098ff63723e */ /* 0x080fe200020006ff */
[----:B------:R-:W-:Y:S01]  /*5980*/  HADD2.F32 R87, -RZ, R89.H0_H0 ;  /* 0x20000059ff577230 */ /* 0x000fe20000004100 */
[----:B------:R-:W-:Y:S01]  /*5990*/  F2FP.F16.E4M3.UNPACK_B R101, R152.H1 ;  /* 0x00000098ff65723e */ /* 0x000fe200030006ff */
[----:B------:R-:W-:Y:S01]  /*59a0*/  HADD2.F32 R92, -RZ, R91.H1_H1 ;  /* 0x3000005bff5c7230 */ /* 0x000fe20000004100 */
[----:B------:R-:W-:Y:S01]  /*59b0*/  ISETP.NE.AND P6, PT, R184, RZ, PT ;  /* 0x000000ffb800720c */ /* 0x000fe20003fc5270 */
[----:B------:R-:W-:Y:S01]  /*59c0*/  HADD2.F32 R96, -RZ, R95.H1_H1 ;  /* 0x3000005fff607230 */ /* 0x000fe20000004100 */
[----:B------:R-:W-:Y:S01]  /*59d0*/  SHF.L.U32 R211, R176, 0x4, RZ ;  /* 0x00000004b0d37819 */ /* 0x000fe200000006ff */
[----:B------:R-:W-:Y:S01]  /*59e0*/  HADD2.F32 R100, -RZ, R99.H1_H1 ;  /* 0x30000063ff647230 */ /* 0x000fe20000004100 */
[----:B------:R-:W-:Y:S01]  /*59f0*/  SHF.L.U32 R219, R175, 0x4, RZ ;  /* 0x00000004afdb7819 */ /* 0x000fe200000006ff */
[----:B------:R-:W-:Y:S01]  /*5a00*/  HADD2.F32 R90, -RZ, R89.H1_H1 ;  /* 0x30000059ff5a7230 */ /* 0x000fe20000004100 */
[C---:B------:R-:W-:Y:S01]  /*5a10*/  IADD3 R204, PT, PT, R190.reuse, R211, RZ ;  /* 0x000000d3becc7210 */ /* 0x040fe20007ffe0ff */
[----:B------:R-:W-:Y:S01]  /*5a20*/  HADD2.F32 R89, -RZ, R91.H0_H0 ;  /* 0x2000005bff597230 */ /* 0x000fe20000004100 */
[----:B------:R-:W-:Y:S01]  /*5a30*/  IADD3 R206, PT, PT, R190, R219, RZ ;  /* 0x000000dbbece7210 */ /* 0x000fe20007ffe0ff */
[--C-:B------:R-:W-:Y:S01]  /*5a40*/  HADD2.F32 R91, -RZ, R93.reuse.H0_H0 ;  /* 0x2000005dff5b7230 */ /* 0x100fe20000004100 */
[----:B------:R-:W-:Y:S01]  /*5a50*/  SHF.L.U32 R217, R188, 0x4, RZ ;  /* 0x00000004bcd97819 */ /* 0x000fe200000006ff */
[----:B------:R-:W-:Y:S01]  /*5a60*/  HADD2.F32 R94, -RZ, R93.H1_H1 ;  /* 0x3000005dff5e7230 */ /* 0x000fe20000004100 */
[-C--:B------:R-:W-:Y:S01]  /*5a70*/  F2FP.F16.E4M3.UNPACK_B R103, R153.reuse ;  /* 0x00000099ff67723e */ /* 0x080fe200020006ff */
[----:B------:R-:W-:Y:S01]  /*5a80*/  HADD2.F32 R93, -RZ, R95.H0_H0 ;  /* 0x2000005fff5d7230 */ /* 0x000fe20000004100 */
[----:B------:R-:W-:Y:S01]  /*5a90*/  IADD3 R205, PT, PT, R217, R204, RZ ;  /* 0x000000ccd9cd7210 */ /* 0x000fe20007ffe0ff */
[----:B------:R-:W-:Y:S01]  /*5aa0*/  HADD2.F32 R95, -RZ, R97.H0_H0 ;  /* 0x20000061ff5f7230 */ /* 0x000fe20000004100 */
[----:B------:R-:W-:Y:S01]  /*5ab0*/  F2FP.F16.E4M3.UNPACK_B R105, R153.H1 ;  /* 0x00000099ff69723e */ /* 0x000fe200030006ff */
[C---:B--2---:R-:W-:Y:S01]  /*5ac0*/  FMUL R0, R78.reuse, R4 ;  /* 0x000000044e007220 */ /* 0x044fe20000400000 */
[C---:B-1----:R-:W-:Y:S01]  /*5ad0*/  FMUL R2, R78.reuse, R5 ;  /* 0x000000054e027220 */ /* 0x042fe20000400000 */
[C---:B------:R-:W-:Y:S01]  /*5ae0*/  FMUL R4, R78.reuse, R8 ;  /* 0x000000084e047220 */ /* 0x040fe20000400000 */
[C---:B------:R-:W-:Y:S01]  /*5af0*/  FMUL R5, R78.reuse, R9 ;  /* 0x000000094e057220 */ /* 0x040fe20000400000 */
[C---:B------:R-:W-:Y:S01]  /*5b00*/  FFMA R0, R81.reuse, R82, R0 ;  /* 0x0000005251007223 */ /* 0x040fe20000000000 */
[C---:B------:R-:W-:Y:S01]  /*5b10*/  FFMA R2, R81.reuse, R83, R2 ;  /* 0x0000005351027223 */ /* 0x040fe20000000002 */
[C---:B------:R-:W-:Y:S01]  /*5b20*/  FMUL R8, R78.reuse, R12 ;  /* 0x0000000c4e087220 */ /* 0x040fe20000400000 */
[C---:B------:R-:W-:Y:S01]  /*5b30*/  FMUL R9, R78.reuse, R13 ;  /* 0x0000000d4e097220 */ /* 0x040fe20000400000 */
[C---:B------:R-:W-:Y:S01]  /*5b40*/  FMUL R12, R78.reuse, R16 ;  /* 0x000000104e0c7220 */ /* 0x040fe20000400000 */
[C---:B------:R-:W-:Y:S01]  /*5b50*/  FMUL R13, R78.reuse, R17 ;  /* 0x000000114e0d7220 */ /* 0x040fe20000400000 */
[C---:B------:R-:W-:Y:S01]  /*5b60*/  FMUL R16, R78.reuse, R20 ;  /* 0x000000144e107220 */ /* 0x040fe20000400000 */
[C---:B------:R-:W-:Y:S01]  /*5b70*/  FMUL R17, R78.reuse, R21 ;  /* 0x000000154e117220 */ /* 0x040fe20000400000 */
[----:B------:R-:W-:Y:S02]  /*5b80*/  HADD2.F32 R104, -RZ, R103.H1_H1 ;  /* 0x30000067ff687230 */ /* 0x000fe40000004100 */
[C---:B------:R-:W-:Y:S01]  /*5b90*/  FMUL R20, R78.reuse, R24 ;  /* 0x000000184e147220 */ /* 0x040fe20000400000 */
[C---:B------:R-:W-:Y:S01]  /*5ba0*/  FMUL R21, R78.reuse, R25 ;  /* 0x000000194e157220 */ /* 0x040fe20000400000 */
[C---:B------:R-:W-:Y:S01]  /*5bb0*/  FMUL R24, R78.reuse, R28 ;  /* 0x0000001c4e187220 */ /* 0x040fe20000400000 */
[C---:B------:R-:W-:Y:S01]  /*5bc0*/  FMUL R25, R78.reuse, R29 ;  /* 0x0000001d4e197220 */ /* 0x040fe20000400000 */
[C---:B------:R-:W-:Y:S01]  /*5bd0*/  FMUL R28, R78.reuse, R32 ;  /* 0x000000204e1c7220 */ /* 0x040fe20000400000 */
[C---:B------:R-:W-:Y:S01]  /*5be0*/  FMUL R29, R78.reuse, R33 ;  /* 0x000000214e1d7220 */ /* 0x040fe20000400000 */
[C---:B------:R-:W-:Y:S01]  /*5bf0*/  FMUL R32, R78.reuse, R36 ;  /* 0x000000244e207220 */ /* 0x040fe20000400000 */
[----:B------:R-:W-:Y:S01]  /*5c00*/  F2FP.F16.E4M3.UNPACK_B R107, R154 ;  /* 0x0000009aff6b723e */ /* 0x000fe200020006ff */
[C---:B------:R-:W-:Y:S01]  /*5c10*/  FMUL R33, R78.reuse, R37 ;  /* 0x000000254e217220 */ /* 0x040fe20000400000 */
[C---:B------:R-:W-:Y:S01]  /*5c20*/  FMUL R36, R78.reuse, R40 ;  /* 0x000000284e247220 */ /* 0x040fe20000400000 */
[----:B------:R-:W-:Y:S01]  /*5c30*/  F2FP.F16.E4M3.UNPACK_B R109, R154.H1 ;  /* 0x0000009aff6d723e */ /* 0x000fe200030006ff */
[C---:B------:R-:W-:Y:S01]  /*5c40*/  FMUL R37, R78.reuse, R41 ;  /* 0x000000294e257220 */ /* 0x040fe20000400000 */
[----:B------:R-:W-:Y:S02]  /*5c50*/  HADD2.F32 R108, -RZ, R107.H1_H1 ;  /* 0x3000006bff6c7230 */ /* 0x000fe40000004100 */
        /* <DEDUP_REMOVED lines=26> */
[C---:B------:R-:W-:Y:S01]  /*5e00*/  FFMA R3, R81.reuse, R84, R3 ;  /* 0x0000005451037223 */ /* 0x040fe20000000003 */
[C---:B------:R-:W-:Y:S01]  /*5e10*/  FFMA R7, R81.reuse, R86, R7 ;  /* 0x0000005651077223 */ /* 0x040fe20000000007 */
[----:B------:R-:W-:Y:S01]  /*5e20*/  F2FP.F16.E4M3.UNPACK_B R127, R159 ;  /* 0x0000009fff7f723e */ /* 0x000fe200020006ff */
[C---:B------:R-:W-:Y:S01]  /*5e30*/  FFMA R4, R81.reuse, R85, R4 ;  /* 0x0000005551047223 */ /* 0x040fe20000000004 */
[C---:B------:R-:W-:Y:S01]  /*5e40*/  FFMA R5, R81.reuse, R88, R5 ;  /* 0x0000005851057223 */ /* 0x040fe20000000005 */
[----:B------:R-:W-:Y:S01]  /*5e50*/  F2FP.F16.E4M3.UNPACK_B R129, R159.H1 ;  /* 0x0000009fff81723e */ /* 0x000fe200030006ff */
[----:B------:R-:W-:Y:S01]  /*5e60*/  FFMA R6, R81, R87, R6 ;  /* 0x0000005751067223 */ /* 0x000fe20000000006 */
[----:B------:R-:W-:Y:S01]  /*5e70*/  F2FP.SATFINITE.E4M3.F32.PACK_AB_MERGE_C R185, R7, R3, RZ ;  /* 0x0000000307b9723e */ /* 0x000fe200048070ff */
[----:B------:R-:W-:Y:S02]  /*5e80*/  HADD2.F32 R124, -RZ, R123.H1_H1 ;  /* 0x3000007bff7c7230 */ /* 0x000fe40000004100 */
[----:B------:R-:W-:Y:S01]  /*5e90*/  FMUL R11, R78, R11 ;  /* 0x0000000b4e0b7220 */ /* 0x000fe20000400000 */
[----:B------:R-:W-:Y:S01]  /*5ea0*/  HADD2.F32 R128, -RZ, R127.H1_H1 ;  /* 0x3000007fff807230 */ /* 0x000fe20000004100 */
[----:B------:R-:W-:Y:S01]  /*5eb0*/  F2FP.SATFINITE.E4M3.F32.PACK_AB_MERGE_C R184, R2, R0, R185 ;  /* 0x0000000002b8723e */ /* 0x000fe200048070b9 */
[C---:B------:R-:W-:Y:S01]  /*5ec0*/  FMUL R10, R78.reuse, R14 ;  /* 0x0000000e4e0a7220 */ /* 0x040fe20000400000 */
[C---:B------:R-:W-:Y:S01]  /*5ed0*/  FFMA R11, R81.reuse, R90, R11 ;  /* 0x0000005a510b7223 */ /* 0x040fe2000000000b */
[C---:B------:R-:W-:Y:S01]  /*5ee0*/  FFMA R8, R81.reuse, R89, R8 ;  /* 0x0000005951087223 */ /* 0x040fe20000000008 */
[----:B------:R-:W-:Y:S01]  /*5ef0*/  FFMA R9, R81, R92, R9 ;  /* 0x0000005c51097223 */ /* 0x000fe20000000009 */
[----:B------:R-:W-:Y:S01]  /*5f00*/  F2FP.F16.E4M3.UNPACK_B R131, R160 ;  /* 0x000000a0ff83723e */ /* 0x000fe200020006ff */
[----:B------:R-:W-:Y:S01]  /*5f10*/  HADD2.F32 R98, -RZ, R97.H1_H1 ;  /* 0x30000061ff627230 */ /* 0x000fe20000004100 */
[----:B------:R-:W-:Y:S01]  /*5f20*/  F2FP.SATFINITE.E4M3.F32.PACK_AB_MERGE_C R186, R11, R6, RZ ;  /* 0x000000060bba723e */ /* 0x000fe200048070ff */
[----:B------:R-:W-:Y:S01]  /*5f30*/  FFMA R10, R81, R91, R10 ;  /* 0x0000005b510a7223 */ /* 0x000fe2000000000a */
[----:B------:R-:W-:Y:S02]  /*5f40*/  HADD2.F32 R97, -RZ, R99.H0_H0 ;  /* 0x20000063ff617230 */ /* 0x000fe40000004100 */
[C---:B------:R-:W-:Y:S01]  /*5f50*/  FMUL R15, R78.reuse, R15 ;  /* 0x0000000f4e0f7220 */ /* 0x040fe20000400000 */
[----:B------:R-:W-:Y:S01]  /*5f60*/  F2FP.SATFINITE.E4M3.F32.PACK_AB_MERGE_C R185, R5, R4, R186 ;  /* 0x0000000405b9723e */ /* 0x000fe200048070ba */
[----:B------:R-:W-:Y:S02]  /*5f70*/  HADD2.F32 R132, -RZ, R131.H1_H1 ;  /* 0x30000083ff847230 */ /* 0x000fe40000004100 */
[C---:B------:R-:W-:Y:S01]  /*5f80*/  FMUL R14, R78.reuse, R18 ;  /* 0x000000124e0e7220 */ /* 0x040fe20000400000 */
[C---:B------:R-:W-:Y:S01]  /*5f90*/  FFMA R15, R81.reuse, R94, R15 ;  /* 0x0000005e510f7223 */ /* 0x040fe2000000000f */
[C---:B------:R-:W-:Y:S01]  /*5fa0*/  FFMA R12, R81.reuse, R93, R12 ;  /* 0x0000005d510c7223 */ /* 0x040fe2000000000c */
[----:B------:R-:W-:Y:S01]  /*5fb0*/  FFMA R13, R81, R96, R13 ;  /* 0x00000060510d7223 */ /* 0x000fe2000000000d */
[----:B------:R-:W-:Y:S01]  /*5fc0*/  F2FP.F16.E4M3.UNPACK_B R133, R160.H1 ;  /* 0x000000a0ff85723e */ /* 0x000fe200030006ff */
[--C-:B------:R-:W-:Y:S01]  /*5fd0*/  HADD2.F32 R99, -RZ, R101.reuse.H0_H0 ;  /* 0x20000065ff637230 */ /* 0x100fe20000004100 */
[----:B------:R-:W-:Y:S01]  /*5fe0*/  F2FP.SATFINITE.E4M3.F32.PACK_AB_MERGE_C R186, R15, R10, RZ ;  /* 0x0000000a0fba723e */ /* 0x000fe200048070ff */
[----:B------:R-:W-:Y:S01]  /*5ff0*/  FFMA R14, R81, R95, R14 ;  /* 0x0000005f510e7223 */ /* 0x000fe2000000000e */
[C---:B------:R-:W-:Y:S01]  /*6000*/  FMUL R19, R78.reuse, R19 ;  /* 0x000000134e137220 */ /* 0x040fe20000400000 */
[----:B------:R-:W-:Y:S01]  /*6010*/  HADD2.F32 R102, -RZ, R101.H1_H1 ;  /* 0x30000065ff667230 */ /* 0x000fe20000004100 */
[----:B------:R-:W-:Y:S01]  /*6020*/  F2FP.SATFINITE.E4M3.F32.PACK_AB_MERGE_C R186, R9, R8, R186 ;  /* 0x0000000809ba723e */ /* 0x000fe200048070ba */
[----:B------:R-:W-:Y:S02]  /*6030*/  HADD2.F32 R101, -RZ, R103.H0_H0 ;  /* 0x20000067ff657230 */ /* 0x000fe40000004100 */
[C---:B------:R-:W-:Y:S01]  /*6040*/  FFMA R19, R81.reuse, R98, R19 ;  /* 0x0000006251137223 */ /* 0x040fe20000000013 */
[C---:B------:R-:W-:Y:S01]  /*6050*/  FFMA R16, R81.reuse, R97, R16 ;  /* 0x0000006151107223 */ /* 0x040fe20000000010 */
[----:B------:R-:W-:Y:S01]  /*6060*/  FFMA R17, R81, R100, R17 ;  /* 0x0000006451117223 */ /* 0x000fe20000000011 */
[C---:B------:R-:W-:Y:S01]  /*6070*/  FMUL R18, R78.reuse, R22 ;  /* 0x000000164e127220 */ /* 0x040fe20000400000 */
[----:B------:R-:W-:Y:S01]  /*6080*/  F2FP.F16.E4M3.UNPACK_B R135, R161 ;  /* 0x000000a1ff87723e */ /* 0x000fe200020006ff */
        /* <DEDUP_REMOVED lines=10> */
[----:B------:R1:W-:Y:S01]  /*6130*/  STS.128 [R172+UR49+0x4200], R184 ;  /* 0x004200b8ac007988 */ /* 0x0003e20008000c31 */
[----:B------:R-:W-:Y:S01]  /*6140*/  HADD2.F32 R136, -RZ, R135.H1_H1 ;  /* 0x30000087ff887230 */ /* 0x000fe20000004100 */
[----:B------:R-:W-:Y:S01]  /*6150*/  F2FP.SATFINITE.E4M3.F32.PACK_AB_MERGE_C R196, R23, R18, RZ ;  /* 0x0000001217c4723e */ /* 0x000fe200048070ff */
[C---:B------:R-:W-:Y:S01]  /*6160*/  FMUL R22, R78.reuse, R26 ;  /* 0x0000001a4e167220 */ /* 0x040fe20000400000 */
[C---:B------:R-:W-:Y:S01]  /*6170*/  FMUL R27, R78.reuse, R27 ;  /* 0x0000001b4e1b7220 */ /* 0x040fe20000400000 */
[--C-:B------:R-:W-:Y:S01]  /*6180*/  HADD2.F32 R107, -RZ, R109.reuse.H0_H0 ;  /* 0x2000006dff6b7230 */ /* 0x100fe20000004100 */
[----:B------:R-:W-:Y:S01]  /*6190*/  F2FP.SATFINITE.E4M3.F32.PACK_AB_MERGE_C R196, R17, R16, R196 ;  /* 0x0000001011c4723e */ /* 0x000fe200048070c4 */
[C---:B------:R-:W-:Y:S01]  /*61a0*/  FFMA R22, R81.reuse, R103, R22 ;  /* 0x0000006751167223 */ /* 0x040fe20000000016 */
[C---:B------:R-:W-:Y:S01]  /*61b0*/  FFMA R27, R81.reuse, R106, R27 ;  /* 0x0000006a511b7223 */ /* 0x040fe2000000001b */
[C---:B------:R-:W-:Y:S01]  /*61c0*/  FFMA R24, R81.reuse, R105, R24 ;  /* 0x0000006951187223 */ /* 0x040fe20000000018 */
[----:B------:R-:W-:Y:S01]  /*61d0*/  F2FP.F16.E4M3.UNPACK_B R137, R161.H1 ;  /* 0x000000a1ff89723e */ /* 0x000fe200030006ff */
[----:B------:R-:W-:Y:S02]  /*61e0*/  HADD2.F32 R110, -RZ, R109.H1_H1 ;  /* 0x3000006dff6e7230 */ /* 0x000fe40000004100 */
[----:B------:R-:W-:Y:S01]  /*61f0*/  FFMA R25, R81, R108, R25 ;  /* 0x0000006c51197223 */ /* 0x000fe20000000019 */
[----:B------:R-:W-:Y:S01]  /*6200*/  F2FP.SATFINITE.E4M3.F32.PACK_AB_MERGE_C R197, R27, R22, RZ ;  /* 0x000000161bc5723e */ /* 0x000fe200048070ff */
[----:B------:R-:W-:Y:S02]  /*6210*/  HADD2.F32 R109, -RZ, R111.H0_H0 ;  /* 0x2000006fff6d7230 */ /* 0x000fe40000004100 */
[C---:B------:R-:W-:Y:S01]  /*6220*/  FMUL R26, R78.reuse, R30 ;  /* 0x0000001e4e1a7220 */ /* 0x040fe20000400000 */
[C---:B------:R-:W-:Y:S01]  /*6230*/  FMUL R31, R78.reuse, R31 ;  /* 0x0000001f4e1f7220 */ /* 0x040fe20000400000 */
[--C-:B------:R-:W-:Y:S01]  /*6240*/  HADD2.F32 R111, -RZ, R113.reuse.H0_H0 ;  /* 0x20000071ff6f7230 */ /* 0x100fe20000004100 */
[----:B------:R-:W-:Y:S01]  /*6250*/  F2FP.SATFINITE.E4M3.F32.PACK_AB_MERGE_C R197, R21, R20, R197 ;  /* 0x0000001415c5723e */ /* 0x000fe200048070c5 */
[C---:B------:R-:W-:Y:S01]  /*6260*/  FFMA R26, R81.reuse, R107, R26 ;  /* 0x0000006b511a7223 */ /* 0x040fe2000000001a */
[C---:B------:R-:W-:Y:S01]  /*6270*/  FFMA R31, R81.reuse, R110, R31 ;  /* 0x0000006e511f7223 */ /* 0x040fe2000000001f */
[C---:B------:R-:W-:Y:S01]  /*6280*/  FFMA R28, R81.reuse, R109, R28 ;  /* 0x0000006d511c7223 */ /* 0x040fe2000000001c */
[----:B------:R-:W-:Y:S01]  /*6290*/  F2FP.F16.E4M3.UNPACK_B R139, R162 ;  /* 0x000000a2ff8b723e */ /* 0x000fe200020006ff */
[----:B------:R-:W-:Y:S02]  /*62a0*/  HADD2.F32 R114, -RZ, R113.H1_H1 ;  /* 0x30000071ff727230 */ /* 0x000fe40000004100 */
[----:B------:R-:W-:Y:S01]  /*62b0*/  FFMA R29, R81, R112, R29 ;  /* 0x00000070511d7223 */ /* 0x000fe2000000001d */
[----:B------:R-:W-:Y:S01]  /*62c0*/  F2FP.SATFINITE.E4M3.F32.PACK_AB_MERGE_C R198, R31, R26, RZ ;  /* 0x0000001a1fc6723e */ /* 0x000fe200048070ff */
[----:B------:R-:W-:Y:S02]  /*62d0*/  HADD2.F32 R113, -RZ, R115.H0_H0 ;  /* 0x20000073ff717230 */ /* 0x000fe40000004100 */
[C---:B------:R-:W-:Y:S01]  /*62e0*/  FMUL R30, R78.reuse, R34 ;  /* 0x000000224e1e7220 */ /* 0x040fe20000400000 */
[----:B------:R-:W-:Y:S01]  /*62f0*/  HADD2.F32 R140, -RZ, R139.H1_H1 ;  /* 0x3000008bff8c7230 */ /* 0x000fe20000004100 */
[----:B------:R-:W-:Y:S01]  /*6300*/  F2FP.SATFINITE.E4M3.F32.PACK_AB_MERGE_C R198, R25, R24, R198 ;  /* 0x0000001819c6723e */ /* 0x000fe200048070c6 */
[C---:B------:R-:W-:Y:S01]  /*6310*/  FMUL R35, R78.reuse, R35 ;  /* 0x000000234e237220 */ /* 0x040fe20000400000 */
[--C-:B------:R-:W-:Y:S02]  /*6320*/  HADD2.F32 R115, -RZ, R117.reuse.H0_H0 ;  /* 0x20000075ff737230 */ /* 0x100fe40000004100 */
[C---:B------:R-:W-:Y:S01]  /*6330*/  FFMA R30, R81.reuse, R111, R30 ;  /* 0x0000006f511e7223 */ /* 0x040fe2000000001e */
[----:B------:R-:W-:Y:S02]  /*6340*/  HADD2.F32 R118, -RZ, R117.H1_H1 ;  /* 0x30000075ff767230 */ /* 0x000fe40000004100 */
[C---:B------:R-:W-:Y:S01]  /*6350*/  FFMA R35, R81.reuse, R114, R35 ;  /* 0x0000007251237223 */ /* 0x040fe20000000023 */
[C---:B------:R-:W-:Y:S01]  /*6360*/  FFMA R32, R81.reuse, R113, R32 ;  /* 0x0000007151207223 */ /* 0x040fe20000000020 */
[----:B------:R-:W-:Y:S01]  /*6370*/  F2FP.F16.E4M3.UNPACK_B R141, R162.H1 ;  /* 0x000000a2ff8d723e */ /* 0x000fe200030006ff */
[----:B------:R-:W-:Y:S01]  /*6380*/  FFMA R33, R81, R116, R33 ;  /* 0x0000007451217223 */ /* 0x000fe20000000021 */
[----:B------:R-:W-:Y:S01]  /*6390*/  HADD2.F32 R117, -RZ, R119.H0_H0 ;  /* 0x20000077ff757230 */ /* 0x000fe20000004100 */
        /* <DEDUP_REMOVED lines=9> */
[----:B------:R1:W-:Y:S01]  /*6430*/  STS.128 [R204+0x4010], R196 ;  /* 0x004010c4cc007388 */ /* 0x0003e20000000c00 */
[----:B------:R-:W-:Y:S01]  /*6440*/  FFMA R37, R81, R120, R37 ;  /* 0x0000007851257223 */ /* 0x000fe20000000025 */
[----:B------:R-:W-:Y:S01]  /*6450*/  F2FP.SATFINITE.E4M3.F32.PACK_AB_MERGE_C R200, R39, R34, RZ ;  /* 0x0000002227c8723e */ /* 0x000fe200048070ff */
[----:B------:R-:W-:Y:S02]  /*6460*/  HADD2.F32 R122, -RZ, R121.H1_H1 ;  /* 0x30000079ff7a7230 */ /* 0x000fe40000004100 */
[C---:B------:R-:W-:Y:S01]  /*6470*/  FMUL R38, R78.reuse, R42 ;  /* 0x0000002a4e267220 */ /* 0x040fe20000400000 */
[----:B------:R-:W-:Y:S01]  /*6480*/  HADD2.F32 R121, -RZ, R123.H0_H0 ;  /* 0x2000007bff797230 */ /* 0x000fe20000004100 */
[----:B------:R-:W-:Y:S01]  /*6490*/  F2FP.SATFINITE.E4M3.F32.PACK_AB_MERGE_C R200, R33, R32, R200 ;  /* 0x0000002021c8723e */ /* 0x000fe200048070c8 */
[----:B------:R-:W-:Y:S02]  /*64a0*/  HADD2.F32 R144, -RZ, R143.H1_H1 ;  /* 0x3000008fff907230 */ /* 0x000fe40000004100 */
[C---:B------:R-:W-:Y:S01]  /*64b0*/  FFMA R38, R81.reuse, R119, R38 ;  /* 0x0000007751267223 */ /* 0x040fe20000000026 */
[C---:B------:R-:W-:Y:S01]  /*64c0*/  FMUL R43, R78.reuse, R43 ;  /* 0x0000002b4e2b7220 */ /* 0x040fe20000400000 */
[--C-:B------:R-:W-:Y:S02]  /*64d0*/  HADD2.F32 R123, -RZ, R125.reuse.H0_H0 ;  /* 0x2000007dff7b7230 */ /* 0x100fe40000004100 */
[C---:B------:R-:W-:Y:S01]  /*64e0*/  FMUL R42, R78.reuse, R46 ;  /* 0x0000002e4e2a7220 */ /* 0x040fe20000400000 */
[----:B------:R-:W-:Y:S02]  /*64f0*/  HADD2.F32 R126, -RZ, R125.H1_H1 ;  /* 0x3000007dff7e7230 */ /* 0x000fe40000004100 */
[C---:B------:R-:W-:Y:S01]  /*6500*/  FFMA R43, R81.reuse, R122, R43 ;  /* 0x0000007a512b7223 */ /* 0x040fe2000000002b */
[----:B------:R-:W-:Y:S01]  /*6510*/  F2FP.F16.E4M3.UNPACK_B R145, R163.H1 ;  /* 0x000000a3ff91723e */ /* 0x000fe200030006ff */
[C---:B------:R-:W-:Y:S01]  /*6520*/  FFMA R40, R81.reuse, R121, R40 ;  /* 0x0000007951287223 */ /* 0x040fe20000000028 */
[----:B------:R-:W-:Y:S01]  /*6530*/  FFMA R41, R81, R124, R41 ;  /* 0x0000007c51297223 */ /* 0x000fe20000000029 */
[----:B------:R-:W-:Y:S01]  /*6540*/  ISETP.NE.AND P0, PT, R193, RZ, PT ;  /* 0x000000ffc100720c */ /* 0x000fe20003f05270 */
[----:B------:R-:W-:Y:S01]  /*6550*/  HADD2.F32 R125, -RZ, R127.H0_H0 ;  /* 0x2000007fff7d7230 */ /* 0x000fe20000004100 */
[----:B------:R-:W-:Y:S01]  /*6560*/  F2FP.SATFINITE.E4M3.F32.PACK_AB_MERGE_C R201, R43, R38, RZ ;  /* 0x000000262bc9723e */ /* 0x000fe200048070ff */
[----:B------:R-:W-:Y:S01]  /*6570*/  FFMA R42, R81, R123, R42 ;  /* 0x0000007b512a7223 */ /* 0x000fe2000000002a */
[C---:B------:R-:W-:Y:S01]  /*6580*/  FMUL R47, R78.reuse, R47 ;  /* 0x0000002f4e2f7220 */ /* 0x040fe20000400000 */
[--C-:B------:R-:W-:Y:S01]  /*6590*/  HADD2.F32 R127, -RZ, R129.reuse.H0_H0 ;  /* 0x20000081ff7f7230 */ /* 0x100fe20000004100 */
[----:B------:R-:W-:Y:S01]  /*65a0*/  F2FP.SATFINITE.E4M3.F32.PACK_AB_MERGE_C R201, R37, R36, R201 ;  /* 0x0000002425c9723e */ /* 0x000fe200048070c9 */
[----:B------:R-:W-:Y:S02]  /*65b0*/  HADD2.F32 R130, -RZ, R129.H1_H1 ;  /* 0x30000081ff827230 */ /* 0x000fe40000004100 */
[C---:B------:R-:W-:Y:S01]  /*65c0*/  FFMA R47, R81.reuse, R126, R47 ;  /* 0x0000007e512f7223 */ /* 0x040fe2000000002f */
[C---:B------:R-:W-:Y:S01]  /*65d0*/  FFMA R44, R81.reuse, R125, R44 ;  /* 0x0000007d512c7223 */ /* 0x040fe2000000002c */
[C---:B------:R-:W-:Y:S01]  /*65e0*/  FFMA R45, R81.reuse, R128, R45 ;  /* 0x00000080512d7223 */ /* 0x040fe2000000002d */
[----:B------:R-:W-:Y:S02]  /*65f0*/  HADD2.F32 R129, -RZ, R131.H0_H0 ;  /* 0x20000083ff817230 */ /* 0x000fe40000004100 */
[C---:B------:R-:W-:Y:S01]  /*6600*/  FMUL R46, R78.reuse, R50 ;  /* 0x000000324e2e7220 */ /* 0x040fe20000400000 */
[C---:B------:R-:W-:Y:S01]  /*6610*/  FMUL R51, R78.reuse, R51 ;  /* 0x000000334e337220 */ /* 0x040fe20000400000 */
[--C-:B------:R-:W-:Y:S02]  /*6620*/  HADD2.F32 R131, -RZ, R133.reuse.H0_H0 ;  /* 0x20000085ff837230 */ /* 0x100fe40000004100 */
[C---:B------:R-:W-:Y:S01]  /*6630*/  FMUL R50, R78.reuse, R54 ;  /* 0x000000364e327220 */ /* 0x040fe20000400000 */
[C---:B------:R-:W-:Y:S01]  /*6640*/  FFMA R46, R81.reuse, R127, R46 ;  /* 0x0000007f512e7223 */ /* 0x040fe2000000002e */
[----:B------:R-:W-:Y:S02]  /*6650*/  HADD2.F32 R134, -RZ, R133.H1_H1 ;  /* 0x30000085ff867230 */ /* 0x000fe40000004100 */
[C---:B------:R-:W-:Y:S01]  /*6660*/  FFMA R51, R81.reuse, R130, R51 ;  /* 0x0000008251337223 */ /* 0x040fe20000000033 */
[----:B------:R-:W-:Y:S02]  /*6670*/  HADD2.F32 R133, -RZ, R135.H0_H0 ;  /* 0x20000087ff857230 */ /* 0x000fe40000004100 */
[C---:B------:R-:W-:Y:S01]  /*6680*/  FMUL R55, R78.reuse, R55 ;  /* 0x000000374e377220 */ /* 0x040fe20000400000 */
[C---:B------:R-:W-:Y:S01]  /*6690*/  FFMA R48, R81.reuse, R129, R48 ;  /* 0x0000008151307223 */ /* 0x040fe20000000030 */
[C---:B------:R-:W-:Y:S01]  /*66a0*/  FFMA R49, R81.reuse, R132, R49 ;  /* 0x0000008451317223 */ /* 0x040fe20000000031 */
[--C-:B------:R-:W-:Y:S02]  /*66b0*/  HADD2.F32 R135, -RZ, R137.reuse.H0_H0 ;  /* 0x20000089ff877230 */ /* 0x100fe40000004100 */
[C---:B------:R-:W-:Y:S01]  /*66c0*/  FFMA R50, R81.reuse, R131, R50 ;  /* 0x0000008351327223 */ /* 0x040fe20000000032 */
[----:B------:R-:W-:Y:S02]  /*66d0*/  HADD2.F32 R138, -RZ, R137.H1_H1 ;  /* 0x30000089ff8a7230 */ /* 0x000fe40000004100 */
[C---:B------:R-:W-:Y:S01]  /*66e0*/  FMUL R54, R78.reuse, R58 ;  /* 0x0000003a4e367220 */ /* 0x040fe20000400000 */
[----:B------:R-:W-:Y:S02]  /*66f0*/  HADD2.F32 R137, -RZ, R139.H0_H0 ;  /* 0x2000008bff897230 */ /* 0x000fe40000004100 */
[C---:B------:R-:W-:Y:S01]  /*6700*/  FFMA R55, R81.reuse, R134, R55 ;  /* 0x0000008651377223 */ /* 0x040fe20000000037 */
        /* <DEDUP_REMOVED lines=16> */
[----:B------:R-:W-:Y:S01]  /*6810*/  FFMA R63, R81, R142, R63 ;  /* 0x0000008e513f7223 */ /* 0x000fe2000000003f */
[----:B------:R-:W-:Y:S01]  /*6820*/  FMUL R67, R78, R67 ;  /* 0x000000434e437220 */ /* 0x000fe20000400000 */
[----:B------:R-:W-:Y:S01]  /*6830*/  F2FP.SATFINITE.E4M3.F32.PACK_AB_MERGE_C R202, R47, R42, RZ ;  /* 0x0000002a2fca723e */ /* 0x000fe200048070ff */
[----:B------:R-:W-:Y:S01]  /*6840*/  FFMA R60, R81, R141, R60 ;  /* 0x0000008d513c7223 */ /* 0x000fe2000000003c */
[----:B------:R-:W-:Y:S01]  /*6850*/  F2FP.SATFINITE.E4M3.F32.PACK_AB_MERGE_C R203, R51, R46, RZ ;  /* 0x0000002e33cb723e */ /* 0x000fe200048070ff */
[C---:B------:R-:W-:Y:S01]  /*6860*/  FFMA R61, R81.reuse, R144, R61 ;  /* 0x00000090513d7223 */ /* 0x040fe2000000003d */
[C---:B------:R-:W-:Y:S01]  /*6870*/  FFMA R62, R81.reuse, R143, R62 ;  /* 0x0000008f513e7223 */ /* 0x040fe2000000003e */
[----:B------:R-:W-:Y:S01]  /*6880*/  FFMA R67, R81, R146, R67 ;  /* 0x0000009251437223 */ /* 0x000fe20000000043 */
[----:B------:R-:W-:Y:S02]  /*6890*/  F2FP.SATFINITE.E4M3.F32.PACK_AB_MERGE_C R202, R41, R40, R202 ;  /* 0x0000002829ca723e */ /* 0x000fe400048070ca */
[----:B------:R-:W-:Y:S02]  /*68a0*/  F2FP.SATFINITE.E4M3.F32.PACK_AB_MERGE_C R203, R45, R44, R203 ;  /* 0x0000002c2dcb723e */ /* 0x000fe400048070cb */
[----:B------:R-:W-:Y:S02]  /*68b0*/  F2FP.SATFINITE.E4M3.F32.PACK_AB_MERGE_C R212, R55, R50, RZ ;  /* 0x0000003237d4723e */ /* 0x000fe400048070ff */
[----:B------:R-:W-:Y:S01]  /*68c0*/  F2FP.SATFINITE.E4M3.F32.PACK_AB_MERGE_C R213, R59, R54, RZ ;  /* 0x000000363bd5723e */ /* 0x000fe200048070ff */
[----:B------:R1:W-:Y:S01]  /*68d0*/  STS.128 [R206+0x4020], R200 ;  /* 0x004020c8ce007388 */ /* 0x0003e20000000c00 */
[----:B------:R-:W-:Y:S02]  /*68e0*/  F2FP.SATFINITE.E4M3.F32.PACK_AB_MERGE_C R214, R63, R58, RZ ;  /* 0x0000003a3fd6723e */ /* 0x000fe400048070ff */
[----:B------:R-:W-:Y:S02]  /*68f0*/  F2FP.SATFINITE.E4M3.F32.PACK_AB_MERGE_C R215, R67, R62, RZ ;  /* 0x0000003e43d7723e */ /* 0x000fe400048070ff */
[----:B------:R-:W-:Y:S02]  /*6900*/  F2FP.SATFINITE.E4M3.F32.PACK_AB_MERGE_C R212, R49, R48, R212 ;  /* 0x0000003031d4723e */ /* 0x000fe400048070d4 */
[----:B------:R-:W-:Y:S02]  /*6910*/  F2FP.SATFINITE.E4M3.F32.PACK_AB_MERGE_C R213, R53, R52, R213 ;  /* 0x0000003435d5723e */ /* 0x000fe400048070d5 */
[----:B------:R-:W-:Y:S02]  /*6920*/  F2FP.SATFINITE.E4M3.F32.PACK_AB_MERGE_C R214, R57, R56, R214 ;  /* 0x0000003839d6723e */ /* 0x000fe400048070d6 */
[----:B------:R-:W-:Y:S02]  /*6930*/  F2FP.SATFINITE.E4M3.F32.PACK_AB_MERGE_C R215, R61, R60, R215 ;  /* 0x0000003c3dd7723e */ /* 0x000fe400048070d7 */
[----:B------:R-:W-:Y:S02]  /*6940*/  LEA R210, R181, UR49, 0x3 ;  /* 0x00000031b5d27c11 */ /* 0x000fe4000f8e18ff */
[----:B------:R-:W-:Y:S01]  /*6950*/  @P6 SHF.L.U32 R221, R180, 0x1f, RZ ;  /* 0x0000001fb4dd6819 */ /* 0x000fe200000006ff */
[----:B------:R1:W-:Y:S01]  /*6960*/  STS.128 [R205+0x4010], R212 ;  /* 0x004010d4cd007388 */ /* 0x0003e20000000c00 */
[----:B------:R-:W-:Y:S01]  /*6970*/  @!PT LDS RZ, [RZ] ;  /* 0x00000000fffff984 */ /* 0x000fe20000000800 */
[----:B------:R-:W-:Y:S01]  /*6980*/  @!PT LDS RZ, [RZ] ;  /* 0x00000000fffff984 */ /* 0x000fe20000000800 */
[----:B------:R-:W-:Y:S01]  /*6990*/  @!PT LDS RZ, [RZ] ;  /* 0x00000000fffff984 */ /* 0x000fe20000000800 */
[----:B------:R-:W-:Y:S01]  /*69a0*/  @!PT LDS RZ, [RZ] ;  /* 0x00000000fffff984 */ /* 0x000fe20000000800 */
[----:B------:R2:W-:Y:S07]  /*69b0*/  MEMBAR.ALL.CTA ;  /* 0x0000000000007992 */ /* 0x0005ee0000008000 */
[----:B--2---:R-:W2:Y:S02]  /*69c0*/  FENCE.VIEW.ASYNC.S ;  /* 0x00000000000073c6 */ /* 0x004ea40000000000 */
[----:B--2---:R-:W-:Y:S06]  /*69d0*/  BAR.SYNC.DEFER_BLOCKING 0x1, 0x80 ;  /* 0x0042000000007b1d */ /* 0x004fec0000010000 */
[----:B------:R-:W-:Y:S05]  /*69e0*/  @P0 BRA `(.L_x_97) ;  /* 0x0000000000280947 */ /* 0x000fea0003800000 */
[----:B------:R-:W-:Y:S02]  /*69f0*/  UIADD3 UR4, UPT, UPT, UR49, 0x4200, URZ ;  /* 0x0000420031047890 */ /* 0x000fe4000fffe0ff */
[----:B------:R-:W-:Y:S01]  /*6a00*/  UIADD3 UR6, UP0, UPT, UR52, 0x680, URZ ;  /* 0x0000068034067890 */ /* 0x000fe2000ff1e0ff */
[----:B------:R-:W-:Y:S03]  /*6a10*/  UMOV UR43, UR36 ;  /* 0x00000024002b7c82 */ /* 0x000fe60008000000 */
[----:B------:R-:W-:Y:S01]  /*6a20*/  MOV R192, UR4 ;  /* 0x0000000400c07c02 */ /* 0x000fe20008000f00 */
[----:B------:R-:W-:Y:S03]  /*6a30*/  UIADD3.X UR7, UPT, UPT, URZ, UR53, URZ, UP0, !UPT ;  /* 0x00000035ff077290 */ /* 0x000fe600087fe4ff */
[----:B------:R-:W-:Y:S11]  /*6a40*/  R2UR UR40, R192 ;  /* 0x00000000c02872ca */ /* 0x000ff600000e0000 */
[----:B------:R-:W-:Y:S02]  /*6a50*/  @!UPT UIADD3 URZ, UPT, UPT, URZ, URZ, URZ ;  /* 0x000000fffffff290 */ /* 0x000fe4000fffe0ff */
[----:B------:R2:W-:Y:S01]  /*6a60*/  UTMASTG.3D [UR40], [UR6] ;  /* 0x00000028060073b5 */ /* 0x0005e20008010000 */
[----:B------:R0:W-:Y:S01]  /*6a70*/  UTMACMDFLUSH ;  /* 0x00000000000079b7 */ /* 0x0001e20000000000 */
[----:B--2---:R-:W-:Y:S04]  /*6a80*/  DEPBAR.LE SB0, 0x1 ;  /* 0x000080400000791a */ /* 0x004fe80000000000 */
.L_x_97:
[----:B------:R-:W-:Y:S05]  /*6a90*/  BSYNC.RECONVERGENT B0 ;  /* 0x0000000000007941 */ /* 0x000fea0003800200 */
.L_x_96:
[----:B------:R-:W-:Y:S06]  /*6aa0*/  BAR.SYNC.DEFER_BLOCKING 0x1, 0x80 ;  /* 0x0042000000007b1d */ /* 0x000fec0000010000 */
[----:B------:R-:W2:Y:S01]  /*6ab0*/  @P6 SYNCS.PHASECHK.TRANS64.TRYWAIT P0, [R210+URZ+0x50], R221 ;  /* 0x000050ddd20065a7 */ /* 0x000ea200080011ff */
[----:B------:R-:W-:Y:S01]  /*6ac0*/  BSSY B1, `(.L_x_98) ;  /* 0x0000023000017945 */ /* 0x000fe20003800000 */
[----:B--2---:R-:W-:Y:S03]  /*6ad0*/  @P6 SEL R208, RZ, 0x1, !P0 ;  /* 0x00000001ffd06807 */ /* 0x004fe60004000000 */
[----:B------:R-:W-:Y:S05]  /*6ae0*/  @!P6 BRA `(.L_x_99) ;  /* 0x000000000080e947 */ /* 0x000fea0003800000 */
[----:B------:R-:W-:Y:S01]  /*6af0*/  ISETP.NE.AND P1, PT, R209, RZ, PT ;  /* 0x000000ffd100720c */ /* 0x000fe20003f25270 */
[----:B------:R-:W-:Y:S01]  /*6b00*/  BSSY B0, `(.L_x_100) ;  /* 0x000000a000007945 */ /* 0x000fe20003800000 */
[----:B------:R-:W-:Y:S11]  /*6b10*/  ISETP.NE.AND P0, PT, R208, RZ, PT ;  /* 0x000000ffd000720c */ /* 0x000ff60003f05270 */
[----:B------:R-:W-:Y:S04]  /*6b20*/  @P1 IMAD R0, R181, 0x2000, R190 ;  /* 0x00002000b5001824 */ /* 0x000fe800078e02be */
[C---:B------:R-:W-:Y:S01]  /*6b30*/  @P1 IMAD.IADD R2, R0.reuse, 0x1, R211 ;  /* 0x0000000100021824 */ /* 0x040fe200078e02d3 */
[----:B------:R-:W-:Y:S03]  /*6b40*/  @P1 IADD3 R219, PT, PT, R0, R219, RZ ;  /* 0x000000db00db1210 */ /* 0x000fe60007ffe0ff */
[----:B------:R-:W-:Y:S01]  /*6b50*/  @P1 IMAD.IADD R217, R217, 0x1, R2 ;  /* 0x00000001d9d91824 */ /* 0x000fe200078e0202 */
[----:B------:R-:W-:Y:S06]  /*6b60*/  @P0 BRA `(.L_x_101) ;  /* 0x00000000000c0947 */ /* 0x000fec0003800000 */
[----:B------:R-:W-:Y:S04]  /*6b70*/  SHF.L.U32 R3, R180, 0x1f, RZ ;  /* 0x0000001fb4037819 */ /* 0x000fe800000006ff */
[----:B------:R-:W2:Y:S02]  /*6b80*/  SYNCS.PHASECHK.TRANS64.TRYWAIT P0, [R210+URZ+0x50], R3 ;  /* 0x00005003d20075a7 */ /* 0x000ea400080011ff */
[----:B--2---:R-:W-:Y:S05]  /*6b90*/  @!P0 BRA `(.L_x_102) ;  /* 0x0000001c00d08947 */ /* 0x004fea0003800000 */
.L_x_101:
[----:B------:R-:W-:Y:S05]  /*6ba0*/  BSYNC B0 ;  /* 0x0000000000007941 */ /* 0x000fea0003800000 */
.L_x_100:
[----:B------:R-:W-:Y:S01]  /*6bb0*/  ISETP.NE.AND P0, PT, R209, RZ, PT ;  /* 0x000000ffd100720c */ /* 0x000fe20003f05270 */
[----:B--2---:R-:W-:Y:S02]  /*6bc0*/  VIADD R210, R210, 0x60 ;  /* 0x00000060d2d27836 */ /* 0x004fe40000000000 */
[----:B------:R-:W-:Y:S02]  /*6bd0*/  IMAD.U32 R3, RZ, RZ, UR37 ;  /* 0x00000025ff037e24 */ /* 0x000fe4000f8e00ff */
[----:B------:R-:W-:Y:S03]  /*6be0*/  VIADD R181, R181, 0x1 ;  /* 0x00000001b5b57836 */ /* 0x000fe60000000000 */
[----:B------:R-:W-:Y:S05]  /*6bf0*/  PRMT R3, R3, 0x654, R210 ;  /* 0x0000065403037816 */ /* 0x000fea00000000d2 */
[----:B------:R2:W3:Y:S04]  /*6c00*/  @P0 LDS.128 R148, [R0] ;  /* 0x0000000000940984 */ /* 0x0004e80000000c00 */
[----:B------:R2:W4:Y:S04]  /*6c10*/  @P0 LDS.128 R152, [R2+0x10] ;  /* 0x0000100002980984 */ /* 0x0005280000000c00 */
        /* <DEDUP_REMOVED lines=9> */
[----:B------:R-:W-:Y:S01]  /*6cb0*/  SEL R181, R181, RZ, P0 ;  /* 0x000000ffb5b57207 */ /* 0x000fe20000000000 */
[----:B-----5:R5:W-:Y:S02]  /*6cc0*/  SYNCS.ARRIVE.TRANS64.RED.A1T0 RZ, [R3+URZ], RZ ;  /* 0x000000ff03ff79a7 */ /* 0x020be400081004ff */
[----:B-----5:R-:W-:Y:S04]  /*6cd0*/  SEL R3, RZ, 0x1, P0 ;  /* 0x00000001ff037807 */ /* 0x020fe80000000000 */
[----:B--234-:R-:W-:Y:S02]  /*6ce0*/  LOP3.LUT R180, R180, R3, RZ, 0x3c, !PT ;  /* 0x00000003b4b47212 */ /* 0x01cfe400078e3cff */
.L_x_99:
[----:B------:R-:W-:Y:S05]  /*6cf0*/  BSYNC B1 ;  /* 0x0000000000017941 */ /* 0x000fea0003800000 */
.L_x_98:
[----:B------:R-:W-:Y:S05]  /*6d00*/  VIADD R0, R80, 0x40 ;  /* 0x0000004050007836 */ /* 0x000fea0000000000 */
[----:B------:R-:W-:Y:S04]  /*6d10*/  SHF.R.U32.HI R0, RZ, 0x15, R0 ;  /* 0x00000015ff007819 */ /* 0x000fe80000011600 */
[----:B------:R-:W-:Y:S11]  /*6d20*/  LOP3.LUT P0, RZ, R0, 0x3, R173, 0x48, !PT ;  /* 0x0000000300ff7812 */ /* 0x000ff600078048ad */
[----:B------:R-:W-:Y:S02]  /*6d30*/  @!UPT UIADD3 URZ, UPT, UPT, URZ, URZ, URZ ;  /* 0x000000fffffff290 */ /* 0x000fe4000fffe0ff */
[----:B------:R-:W-:Y:S05]  /*6d40*/  @!P0 BRA `(.L_x_103) ;  /* 0x0000000000408947 */ /* 0x000fea0003800000 */
[----:B------:R-:W2:Y:S01]  /*6d50*/  LDCU.64 UR8, c[0x4][0x70] ;  /* 0x01000e00ff0877ac */ /* 0x000ea20008000a00 */
[----:B------:R-:W-:Y:S01]  /*6d60*/  MOV R3, 0x0 ;  /* 0x0000000000037802 */ /* 0x000fe20000000f00 */
[----:B------:R-:W-:Y:S02]  /*6d70*/  HFMA2 R12, -RZ, RZ, 0, 5.9604644775390625e-08 ;  /* 0x00000001ff0c7431 */ /* 0x000fe400000001ff */
[----:B------:R-:W-:Y:S02]  /*6d80*/  IMAD.MOV.U32 R8, RZ, RZ, 0x192 ;  /* 0x00000192ff087424 */ /* 0x000fe400078e00ff */
[----:B------:R-:W-:Y:S01]  /*6d90*/  IMAD.MOV.U32 R13, RZ, RZ, RZ ;  /* 0x000000ffff0d7224 */ /* 0x000fe200078e00ff */
[----:B------:R-:W3:Y:S01]  /*6da0*/  LDCU.64 UR6, c[0x4][0x78] ;  /* 0x01000f00ff0677ac */ /* 0x000ee20008000a00 */
[----:B------:R-:W4:Y:S01]  /*6db0*/  LDC.64 R2, c[0x4][R3] ;  /* 0x0100000003027b82 */ /* 0x000f220000000a00 */
[----:B------:R-:W5:Y:S01]  /*6dc0*/  LDCU.64 UR4, c[0x4][0x10] ;  /* 0x01000200ff0477ac */ /* 0x000f620008000a00 */
[----:B--2---:R-:W-:Y:S01]  /*6dd0*/  MOV R5, UR9 ;  /* 0x0000000900057c02 */ /* 0x004fe20008000f00 */
[----:B------:R-:W-:Y:S01]  /*6de0*/  IMAD.U32 R4, RZ, RZ, UR8 ;  /* 0x00000008ff047e24 */ /* 0x000fe2000f8e00ff */
[----:B---3--:R-:W-:Y:S01]  /*6df0*/  MOV R7, UR7 ;  /* 0x0000000700077c02 */ /* 0x008fe20008000f00 */
[----:B------:R-:W-:Y:S01]  /*6e00*/  IMAD.U32 R6, RZ, RZ, UR6 ;  /* 0x00000006ff067e24 */ /* 0x000fe2000f8e00ff */
[----:B-----5:R-:W-:Y:S01]  /*6e10*/  MOV R11, UR5 ;  /* 0x00000005000b7c02 */ /* 0x020fe20008000f00 */
[----:B------:R-:W-:Y:S02]  /*6e20*/  IMAD.U32 R10, RZ, RZ, UR4 ;  /* 0x00000004ff0a7e24 */ /* 0x000fe4000f8e00ff */
[----:B------:R-:W-:Y:S07]  /*6e30*/  LEPC R20, `(.L_x_103) ;  /* 0x000000001014794e */ /* 0x000fee0000000000 */
[----:B-1--4-:R-:W-:Y:S05]  /*6e40*/  CALL.ABS.NOINC R2 ;  /* 0x0000000002007343 */ /* 0x012fea0003c00000 */
.L_x_103:
[----:B------:R-:W-:Y:S01]  /*6e50*/  ISETP.NE.AND P0, PT, R193, RZ, PT ;  /* 0x000000ffc100720c */ /* 0x000fe20003f05270 */
[----:B------:R-:W-:Y:S05]  /*6e60*/  WARPSYNC.ALL ;  /* 0x0000000000007948 */ /* 0x000fea0003800000 */
[----:B------:R-:W-:Y:S01]  /*6e70*/  R2UR UR4, R80 ;  /* 0x00000000500472ca */ /* 0x000fe200000e0000 */
[----:B------:R-:W-:Y:S01]  /*6e80*/  BSSY.RECONVERGENT B0, `(.L_x_104) ;  /* 0x000011d000007945 */ /* 0x000fe20003800200 */
[----:B------:R-:W-:Y:S02]  /*6e90*/  F2FP.F16.E4M3.UNPACK_B R11, R149 ;  /* 0x00000095ff0b723e */ /* 0x000fe400020006ff */
[----:B------:R-:W-:Y:S02]  /*6ea0*/  F2FP.F16.E4M3.UNPACK_B R10, R150 ;  /* 0x00000096ff0a723e */ /* 0x000fe400020006ff */
[----:B------:R-:W-:Y:S01]  /*6eb0*/  F2FP.F16.E4M3.UNPACK_B R9, R151 ;  /* 0x00000097ff09723e */ /* 0x000fe200020006ff */
[--C-:B------:R-:W-:Y:S01]  /*6ec0*/  HADD2.F32 R83, -RZ, R11.reuse.H0_H0 ;  /* 0x2000000bff537230 */ /* 0x100fe20000004100 */
[----:B------:R-:W-:Y:S01]  /*6ed0*/  F2FP.F16.E4M3.UNPACK_B R8, R152 ;  /* 0x00000098ff08723e */ /* 0x000fe200020006ff */
[----:B------:R-:W-:Y:S01]  /*6ee0*/  HADD2.F32 R84, -RZ, R11.H1_H1 ;  /* 0x3000000bff547230 */ /* 0x000fe20000004100 */
[----:B------:R-:W-:Y:S01]  /*6ef0*/  F2FP.F16.E4M3.UNPACK_B R7, R153 ;  /* 0x00000099ff07723e */ /* 0x000fe200020006ff */
[--C-:B------:R-:W-:Y:S01]  /*6f00*/  HADD2.F32 R87, -RZ, R10.reuse.H0_H0 ;  /* 0x2000000aff577230 */ /* 0x100fe20000004100 */
[----:B------:R-:W-:Y:S01]  /*6f10*/  F2FP.F16.E4M3.UNPACK_B R6, R154 ;  /* 0x0000009aff06723e */ /* 0x000fe200020006ff */
[----:B------:R-:W-:Y:S01]  /*6f20*/  HADD2.F32 R88, -RZ, R10.H1_H1 ;  /* 0x3000000aff587230 */ /* 0x000fe20000004100 */
[----:B------:R-:W-:Y:S01]  /*6f30*/  F2FP.F16.E4M3.UNPACK_B R5, R155 ;  /* 0x0000009bff05723e */ /* 0x000fe200020006ff */
[--C-:B------:R-:W-:Y:S01]  /*6f40*/  HADD2.F32 R91, -RZ, R9.reuse.H0_H0 ;  /* 0x20000009ff5b7230 */ /* 0x100fe20000004100 */
[----:B-1----:R-:W-:Y:S01]  /*6f50*/  F2FP.F16.E4M3.UNPACK_B R4, R156 ;  /* 0x0000009cff04723e */ /* 0x002fe200020006ff */
[----:B------:R-:W-:Y:S01]  /*6f60*/  HADD2.F32 R92, -RZ, R9.H1_H1 ;  /* 0x30000009ff5c7230 */ /* 0x000fe20000004100 */
[-C--:B------:R-:W-:Y:S01]  /*6f70*/  F2FP.F16.E4M3.UNPACK_B R2, R148.reuse ;  /* 0x00000094ff02723e */ /* 0x080fe200020006ff */
[--C-:B------:R-:W-:Y:S01]  /*6f80*/  HADD2.F32 R95, -RZ, R8.reuse.H0_H0 ;  /* 0x20000008ff5f7230 */ /* 0x100fe20000004100 */
[----:B------:R-:W-:Y:S01]  /*6f90*/  F2FP.F16.E4M3.UNPACK_B R148, R148.H1 ;  /* 0x00000094ff94723e */ /* 0x000fe200030006ff */
[----:B------:R-:W-:Y:S01]  /*6fa0*/  HADD2.F32 R97, -RZ, R8.H1_H1 ;  /* 0x30000008ff617230 */ /* 0x000fe20000004100 */
[----:B------:R-:W-:Y:S01]  /*6fb0*/  F2FP.F16.E4M3.UNPACK_B R149, R149.H1 ;  /* 0x00000095ff95723e */ /* 0x000fe200030006ff */
[--C-:B------:R-:W-:Y:S01]  /*6fc0*/  HADD2.F32 R98, -RZ, R7.reuse.H0_H0 ;  /* 0x20000007ff627230 */ /* 0x100fe20000004100 */
[----:B------:R-:W-:Y:S01]  /*6fd0*/  F2FP.F16.E4M3.UNPACK_B R150, R150.H1 ;  /* 0x00000096ff96723e */ /* 0x000fe200030006ff */
[----:B------:R-:W-:Y:S01]  /*6fe0*/  HADD2.F32 R101, -RZ, R7.H1_H1 ;  /* 0x30000007ff657230 */ /* 0x000fe20000004100 */
[----:B------:R-:W-:Y:S01]  /*6ff0*/  F2FP.F16.E4M3.UNPACK_B R151, R151.H1 ;  /* 0x00000097ff97723e */ /* 0x000fe200030006ff */
[--C-:B------:R-:W-:Y:S01]  /*7000*/  HADD2.F32 R102, -RZ, R6.reuse.H0_H0 ;  /* 0x20000006ff667230 */ /* 0x100fe20000004100 */
[----:B------:R-:W-:Y:S01]  /*7010*/  F2FP.F16.E4M3.UNPACK_B R138, R163 ;  /* 0x000000a3ff8a723e */ /* 0x000fe200020006ff */
[----:B------:R-:W-:Y:S01]  /*7020*/  HADD2.F32 R105, -RZ, R6.H1_H1 ;  /* 0x30000006ff697230 */ /* 0x000fe20000004100 */
[----:B------:R-:W-:Y:S01]  /*7030*/  R2UR UR5, R207 ;  /* 0x00000000cf0572ca */ /* 0x000fe200000e0000 */
        /* <DEDUP_REMOVED lines=8> */
[----:B------:R-:W1:Y:S01]  /*70c0*/  LDTM.x64 R4, tmem[UR4+0x40] ;  /* 0x00004004000479ee */ /* 0x000e620008340000 */
[--C-:B------:R-:W-:Y:S01]  /*70d0*/  HADD2.F32 R0, -RZ, R2.reuse.H0_H0 ;  /* 0x20000002ff007230 */ /* 0x100fe20000004100 */
[----:B------:R-:W-:Y:S01]  /*70e0*/  NOP ;  /* 0x0000000000007918 */ /* 0x000fe20000000000 */
[----:B------:R-:W-:Y:S01]  /*70f0*/  HADD2.F32 R2, -RZ, R2.H1_H1 ;  /* 0x30000002ff027230 */ /* 0x000fe20000004100 */
[----:B------:R-:W-:Y:S01]  /*7100*/  UIADD3 UR5, UPT, UPT, UR5, 0xc0, URZ ;  /* 0x000000c005057890 */ /* 0x000fe2000fffe0ff */
[--C-:B------:R-:W-:Y:S01]  /*7110*/  HADD2.F32 R86, -RZ, R149.reuse.H1_H1 ;  /* 0x30000095ff567230 */ /* 0x100fe20000004100 */
[----:B------:R-:W-:Y:S01]  /*7120*/  F2FP.F16.E4M3.UNPACK_B R132, R161 ;  /* 0x000000a1ff84723e */ /* 0x000fe200020006ff */
[--C-:B------:R-:W-:Y:S01]  /*7130*/  HADD2.F32 R114, -RZ, R116.reuse.H0_H0 ;  /* 0x20000074ff727230 */ /* 0x100fe20000004100 */
[----:B------:R-:W-:Y:S01]  /*7140*/  UPRMT UR5, UR37, 0x654, UR5 ;  /* 0x0000065425057896 */ /* 0x000fe20008000005 */
[----:B------:R-:W-:Y:S01]  /*7150*/  HADD2.F32 R117, -RZ, R116.H1_H1 ;  /* 0x30000074ff757230 */ /* 0x000fe20000004100 */
[----:B------:R-:W-:Y:S01]  /*7160*/  F2FP.F16.E4M3.UNPACK_B R136, R162 ;  /* 0x000000a2ff88723e */ /* 0x000fe200020006ff */
[--C-:B------:R-:W-:Y:S01]  /*7170*/  HADD2.F32 R118, -RZ, R120.reuse.H0_H0 ;  /* 0x20000078ff767230 */ /* 0x100fe20000004100 */
[----:B------:R-:W-:Y:S01]  /*7180*/  F2FP.F16.E4M3.UNPACK_B R152, R152.H1 ;  /* 0x00000098ff98723e */ /* 0x000fe200030006ff */
[----:B------:R-:W-:Y:S01]  /*7190*/  HADD2.F32 R121, -RZ, R120.H1_H1 ;  /* 0x30000078ff797230 */ /* 0x000fe20000004100 */
[----:B------:R-:W-:Y:S01]  /*71a0*/  F2FP.F16.E4M3.UNPACK_B R153, R153.H1 ;  /* 0x00000099ff99723e */ /* 0x000fe200030006ff */
[--C-:B------:R-:W-:Y:S01]  /*71b0*/  HADD2.F32 R122, -RZ, R124.reuse.H0_H0 ;  /* 0x2000007cff7a7230 */ /* 0x100fe20000004100 */
[----:B------:R-:W-:Y:S01]  /*71c0*/  F2FP.F16.E4M3.UNPACK_B R154, R154.H1 ;  /* 0x0000009aff9a723e */ /* 0x000fe200030006ff */
[----:B-1----:R-:W-:Y:S01]  /*71d0*/  SYNCS.ARRIVE.TRANS64.RED.A1T0 RZ, [UR5], RZ ;  /* 0x000000ffffff79a7 */ /* 0x002fe20008100405 */
[----:B------:R-:W-:Y:S01]  /*71e0*/  HADD2.F32 R125, -RZ, R124.H1_H1 ;  /* 0x3000007cff7d7230 */ /* 0x000fe20000004100 */
[----:B------:R-:W-:Y:S01]  /*71f0*/  F2FP.F16.E4M3.UNPACK_B R155, R155.H1 ;  /* 0x0000009bff9b723e */ /* 0x000fe200030006ff */
[--C-:B------:R-:W-:Y:S01]  /*7200*/  HADD2.F32 R126, -RZ, R128.reuse.H0_H0 ;  /* 0x20000080ff7e7230 */ /* 0x100fe20000004100 */
[----:B------:R-:W-:Y:S01]  /*7210*/  F2FP.F16.E4M3.UNPACK_B R156, R156.H1 ;  /* 0x0000009cff9c723e */ /* 0x000fe200030006ff */
[----:B------:R-:W-:Y:S01]  /*7220*/  HADD2.F32 R129, -RZ, R128.H1_H1 ;  /* 0x30000080ff817230 */ /* 0x000fe20000004100 */
[----:B------:R-:W-:Y:S01]  /*7230*/  F2FP.F16.E4M3.UNPACK_B R157, R157.H1 ;  /* 0x0000009dff9d723e */ /* 0x000fe200030006ff */
[C---:B------:R-:W-:Y:S01]  /*7240*/  FMUL R4, R78.reuse, R4 ;  /* 0x000000044e047220 */ /* 0x040fe20000400000 */
[C---:B------:R-:W-:Y:S01]  /*7250*/  FMUL R5, R78.reuse, R5 ;  /* 0x000000054e057220 */ /* 0x040fe20000400000 */
[----:B------:R-:W-:Y:S02]  /*7260*/  HADD2.F32 R3, -RZ, R148.H0_H0 ;  /* 0x20000094ff037230 */ /* 0x000fe40000004100 */
        /* <DEDUP_REMOVED lines=9> */
[C---:B------:R-:W-:Y:S01]  /*7300*/  FMUL R2, R78.reuse, R21 ;  /* 0x000000154e027220 */ /* 0x040fe20000400000 */
[C---:B------:R-:W-:Y:S01]  /*7310*/  FMUL R21, R78.reuse, R28 ;  /* 0x0000001c4e157220 */ /* 0x040fe20000400000 */
[----:B------:R-:W-:Y:S02]  /*7320*/  HADD2.F32 R130, -RZ, R132.H0_H0 ;  /* 0x20000084ff827230 */ /* 0x000fe40000004100 */
[C---:B------:R-:W-:Y:S01]  /*7330*/  FMUL R6, R78.reuse, R6 ;  /* 0x000000064e067220 */ /* 0x040fe20000400000 */
[----:B------:R-:W-:Y:S02]  /*7340*/  HADD2.F32 R82, -RZ, R148.H1_H1 ;  /* 0x30000094ff527230 */ /* 0x000fe40000004100 */
[C---:B------:R-:W-:Y:S01]  /*7350*/  FMUL R7, R78.reuse, R7 ;  /* 0x000000074e077220 */ /* 0x040fe20000400000 */
[----:B------:R-:W-:Y:S02]  /*7360*/  HADD2.F32 R85, -RZ, R149.H0_H0 ;  /* 0x20000095ff557230 */ /* 0x000fe40000004100 */
[C---:B------:R-:W-:Y:S01]  /*7370*/  FFMA R6, R81.reuse, R3, R6 ;  /* 0x0000000351067223 */ /* 0x040fe20000000006 */
[----:B------:R-:W-:Y:S02]  /*7380*/  HADD2.F32 R133, -RZ, R132.H1_H1 ;  /* 0x30000084ff857230 */ /* 0x000fe40000004100 */
[C---:B------:R-:W-:Y:S01]  /*7390*/  FFMA R7, R81.reuse, R82, R7 ;  /* 0x0000005251077223 */ /* 0x040fe20000000007 */
[C---:B------:R-:W-:Y:S01]  /*73a0*/  FFMA R8, R81.reuse, R83, R8 ;  /* 0x0000005351087223 */ /* 0x040fe20000000008 */
[C---:B------:R-:W-:Y:S01]  /*73b0*/  FFMA R9, R81.reuse, R84, R9 ;  /* 0x0000005451097223 */ /* 0x040fe20000000009 */
[--C-:B------:R-:W-:Y:S02]  /*73c0*/  HADD2.F32 R82, -RZ, R138.reuse.H0_H0 ;  /* 0x2000008aff527230 */ /* 0x100fe40000004100 */
[C---:B------:R-:W-:Y:S01]  /*73d0*/  FMUL R10, R78.reuse, R10 ;  /* 0x0000000a4e0a7220 */ /* 0x040fe20000400000 */
[----:B------:R-:W-:Y:S02]  /*73e0*/  HADD2.F32 R83, -RZ, R138.H1_H1 ;  /* 0x3000008aff537230 */ /* 0x000fe40000004100 */
[C---:B------:R-:W-:Y:S01]  /*73f0*/  FMUL R11, R78.reuse, R11 ;  /* 0x0000000b4e0b7220 */ /* 0x040fe20000400000 */
[----:B------:R-:W-:Y:S02]  /*7400*/  HADD2.F32 R89, -RZ, R150.H0_H0 ;  /* 0x20000096ff597230 */ /* 0x000fe40000004100 */
[C---:B------:R-:W-:Y:S01]  /*7410*/  FFMA R10, R81.reuse, R85, R10 ;  /* 0x00000055510a7223 */ /* 0x040fe2000000000a */
[--C-:B------:R-:W-:Y:S02]  /*7420*/  HADD2.F32 R134, -RZ, R136.reuse.H0_H0 ;  /* 0x20000088ff867230 */ /* 0x100fe40000004100 */
[C---:B------:R-:W-:Y:S01]  /*7430*/  FFMA R11, R81.reuse, R86, R11 ;  /* 0x00000056510b7223 */ /* 0x040fe2000000000b */
[C---:B------:R-:W-:Y:S01]  /*7440*/  FFMA R12, R81.reuse, R87, R12 ;  /* 0x00000057510c7223 */ /* 0x040fe2000000000c */
[----:B------:R-:W-:Y:S01]  /*7450*/  FFMA R13, R81, R88, R13 ;  /* 0x00000058510d7223 */ /* 0x000fe2000000000d */
[----:B------:R-:W-:Y:S01]  /*7460*/  F2FP.SATFINITE.E4M3.F32.PACK_AB_MERGE_C R86, R7, R6, RZ ;  /* 0x000000060756723e */ /* 0x000fe200048070ff */
[C---:B------:R-:W-:Y:S01]  /*7470*/  FMUL R7, R78.reuse, R24 ;  /* 0x000000184e077220 */ /* 0x040fe20000400000 */
[----:B------:R-:W-:Y:S01]  /*7480*/  F2FP.SATFINITE.E4M3.F32.PACK_AB_MERGE_C R138, R11, R10, RZ ;  /* 0x0000000a0b8a723e */ /* 0x000fe200048070ff */
[C---:B------:R-:W-:Y:S01]  /*7490*/  FMUL R10, R78.reuse, R25 ;  /* 0x000000194e0a7220 */ /* 0x040fe20000400000 */
[C---:B------:R-:W-:Y:S01]  /*74a0*/  FMUL R25, R78.reuse, R32 ;  /* 0x000000204e197220 */ /* 0x040fe20000400000 */
[----:B------:R-:W-:Y:S02]  /*74b0*/  HADD2.F32 R137, -RZ, R136.H1_H1 ;  /* 0x30000088ff897230 */ /* 0x000fe40000004100 */
[C---:B------:R-:W-:Y:S01]  /*74c0*/  FMUL R14, R78.reuse, R14 ;  /* 0x0000000e4e0e7220 */ /* 0x040fe20000400000 */
[----:B------:R-:W-:Y:S02]  /*74d0*/  HADD2.F32 R90, -RZ, R150.H1_H1 ;  /* 0x30000096ff5a7230 */ /* 0x000fe40000004100 */
[C---:B------:R-:W-:Y:S01]  /*74e0*/  FMUL R15, R78.reuse, R15 ;  /* 0x0000000f4e0f7220 */ /* 0x040fe20000400000 */
[--C-:B------:R-:W-:Y:S02]  /*74f0*/  HADD2.F32 R93, -RZ, R151.reuse.H0_H0 ;  /* 0x20000097ff5d7230 */ /* 0x100fe40000004100 */
[C---:B------:R-:W-:Y:S01]  /*7500*/  FFMA R14, R81.reuse, R89, R14 ;  /* 0x00000059510e7223 */ /* 0x040fe2000000000e */
[----:B------:R-:W-:Y:S02]  /*7510*/  HADD2.F32 R94, -RZ, R151.H1_H1 ;  /* 0x30000097ff5e7230 */ /* 0x000fe40000004100 */
[C---:B------:R-:W-:Y:S01]  /*7520*/  FFMA R15, R81.reuse, R90, R15 ;  /* 0x0000005a510f7223 */ /* 0x040fe2000000000f */
[C---:B------:R-:W-:Y:S01]  /*7530*/  FFMA R16, R81.reuse, R91, R16 ;  /* 0x0000005b51107223 */ /* 0x040fe20000000010 */
[----:B------:R-:W-:Y:S01]  /*7540*/  FFMA R17, R81, R92, R17 ;  /* 0x0000005c51117223 */ /* 0x000fe20000000011 */
[C---:B------:R-:W-:Y:S01]  /*7550*/  FMUL R18, R78.reuse, R18 ;  /* 0x000000124e127220 */ /* 0x040fe20000400000 */
[C---:B------:R-:W-:Y:S01]  /*7560*/  FMUL R19, R78.reuse, R19 ;  /* 0x000000134e137220 */ /* 0x040fe20000400000 */
[--C-:B------:R-:W-:Y:S01]  /*7570*/  HADD2.F32 R96, -RZ, R152.reuse.H0_H0 ;  /* 0x20000098ff607230 */ /* 0x100fe20000004100 */
[----:B------:R-:W-:Y:S01]  /*7580*/  F2FP.SATFINITE.E4M3.F32.PACK_AB_MERGE_C R14, R15, R14, RZ ;  /* 0x0000000e0f0e723e */ /* 0x000fe200048070ff */
[C---:B------:R-:W-:Y:S01]  /*7590*/  FFMA R18, R81.reuse, R93, R18 ;  /* 0x0000005d51127223 */ /* 0x040fe20000000012 */
[C---:B------:R-:W-:Y:S01]  /*75a0*/  FFMA R19, R81.reuse, R94, R19 ;  /* 0x0000005e51137223 */ /* 0x040fe20000000013 */
[C---:B------:R-:W-:Y:S01]  /*75b0*/  FFMA R0, R81.reuse, R95, R0 ;  /* 0x0000005f51007223 */ /* 0x040fe20000000000 */
[----:B------:R-:W-:Y:S01]  /*75c0*/  FFMA R2, R81, R97, R2 ;  /* 0x0000006151027223 */ /* 0x000fe20000000002 */
[----:B------:R-:W-:Y:S02]  /*75d0*/  HADD2.F32 R99, -RZ, R152.H1_H1 ;  /* 0x30000098ff637230 */ /* 0x000fe40000004100 */
[C---:B------:R-:W-:Y:S01]  /*75e0*/  FMUL R3, R78.reuse, R22 ;  /* 0x000000164e037220 */ /* 0x040fe20000400000 */
[----:B------:R-:W-:Y:S01]  /*75f0*/  F2FP.SATFINITE.E4M3.F32.PACK_AB_MERGE_C R18, R19, R18, RZ ;  /* 0x000000121312723e */ /* 0x000fe200048070ff */
[C---:B------:R-:W-:Y:S01]  /*7600*/  FMUL R22, R78.reuse, R29 ;  /* 0x0000001d4e167220 */ /* 0x040fe20000400000 */
[C---:B------:R-:W-:Y:S01]  /*7610*/  FMUL R29, R78.reuse, R36 ;  /* 0x000000244e1d7220 */ /* 0x040fe20000400000 */
[C---:B------:R-:W-:Y:S01]  /*7620*/  FFMA R3, R81.reuse, R96, R3 ;  /* 0x0000006051037223 */ /* 0x040fe20000000003 */
[C---:B------:R-:W-:Y:S01]  /*7630*/  FMUL R6, R78.reuse, R23 ;  /* 0x000000174e067220 */ /* 0x040fe20000400000 */
[--C-:B------:R-:W-:Y:S02]  /*7640*/  HADD2.F32 R100, -RZ, R153.reuse.H0_H0 ;  /* 0x20000099ff647230 */ /* 0x100fe40000004100 */
[C---:B------:R-:W-:Y:S01]  /*7650*/  FMUL R11, R78.reuse, R26 ;  /* 0x0000001a4e0b7220 */ /* 0x040fe20000400000 */
[----:B------:R-:W-:Y:S02]  /*7660*/  HADD2.F32 R103, -RZ, R153.H1_H1 ;  /* 0x30000099ff677230 */ /* 0x000fe40000004100 */
[C---:B------:R-:W-:Y:S01]  /*7670*/  FFMA R6, R81.reuse, R99, R6 ;  /* 0x0000006351067223 */ /* 0x040fe20000000006 */
[C---:B------:R-:W-:Y:S01]  /*7680*/  FFMA R7, R81.reuse, R98, R7 ;  /* 0x0000006251077223 */ /* 0x040fe20000000007 */
[C---:B------:R-:W-:Y:S01]  /*7690*/  FFMA R10, R81.reuse, R101, R10 ;  /* 0x00000065510a7223 */ /* 0x040fe2000000000a */
[C---:B------:R-:W-:Y:S01]  /*76a0*/  FFMA R11, R81.reuse, R100, R11 ;  /* 0x00000064510b7223 */ /* 0x040fe2000000000b */
[----:B------:R-:W-:Y:S01]  /*76b0*/  FMUL R26, R78, R33 ;  /* 0x000000214e1a7220 */ /* 0x000fe20000400000 */
[----:B------:R-:W-:Y:S01]  /*76c0*/  F2FP.SATFINITE.E4M3.F32.PACK_AB_MERGE_C R3, R6, R3, RZ ;  /* 0x000000030603723e */ /* 0x000fe200048070ff */
[C---:B------:R-:W-:Y:S01]  /*76d0*/  FMUL R33, R78.reuse, R40 ;  /* 0x000000284e217220 */ /* 0x040fe20000400000 */
        /* <DEDUP_REMOVED lines=8> */
[C---:B------:R-:W-:Y:S01]  /*7760*/  FMUL R30, R78.reuse, R37 ;  /* 0x000000254e1e7220 */ /* 0x040fe20000400000 */
[C---:B------:R-:W-:Y:S01]  /*7770*/  FMUL R37, R78.reuse, R44 ;  /* 0x0000002c4e257220 */ /* 0x040fe20000400000 */
[C---:B------:R-:W-:Y:S01]  /*7780*/  FMUL R24, R78.reuse, R31 ;  /* 0x0000001f4e187220 */ /* 0x040fe20000400000 */
[----:B------:R-:W-:Y:S01]  /*7790*/  F2FP.F16.E4M3.UNPACK_B R158, R158.H1 ;  /* 0x0000009eff9e723e */ /* 0x000fe200030006ff */
[--C-:B------:R-:W-:Y:S02]  /*77a0*/  HADD2.F32 R108, -RZ, R155.reuse.H0_H0 ;  /* 0x2000009bff6c7230 */ /* 0x100fe40000004100 */
[----:B------:R-:W-:Y:S01]  /*77b0*/  FMUL R27, R78, R34 ;  /* 0x000000224e1b7220 */ /* 0x000fe20000400000 */
[----:B------:R-:W-:Y:S02]  /*77c0*/  HADD2.F32 R111, -RZ, R155.H1_H1 ;  /* 0x3000009bff6f7230 */ /* 0x000fe40000004100 */
[C---:B------:R-:W-:Y:S01]  /*77d0*/  FFMA R24, R81.reuse, R107, R24 ;  /* 0x0000006b51187223 */ /* 0x040fe20000000018 */
[----:B------:R-:W-:Y:S01]  /*77e0*/  F2FP.F16.E4M3.UNPACK_B R159, R159.H1 ;  /* 0x0000009fff9f723e */ /* 0x000fe200030006ff */
[C---:B------:R-:W-:Y:S01]  /*77f0*/  FFMA R25, R81.reuse, R106, R25 ;  /* 0x0000006a51197223 */ /* 0x040fe20000000019 */
[C---:B------:R-:W-:Y:S01]  /*7800*/  FFMA R26, R81.reuse, R109, R26 ;  /* 0x0000006d511a7223 */ /* 0x040fe2000000001a */
[----:B------:R-:W-:Y:S01]  /*7810*/  F2FP.F16.E4M3.UNPACK_B R160, R160.H1 ;  /* 0x000000a0ffa0723e */ /* 0x000fe200030006ff */
[C---:B------:R-:W-:Y:S01]  /*7820*/  FFMA R27, R81.reuse, R108, R27 ;  /* 0x0000006c511b7223 */ /* 0x040fe2000000001b */
[----:B------:R-:W-:Y:S01]  /*7830*/  F2FP.SATFINITE.E4M3.F32.PACK_AB_MERGE_C R6, R24, R23, RZ ;  /* 0x000000171806723e */ /* 0x000fe200048070ff */
[C---:B------:R-:W-:Y:S01]  /*7840*/  FMUL R34, R78.reuse, R41 ;  /* 0x000000294e227220 */ /* 0x040fe20000400000 */
[C---:B------:R-:W-:Y:S01]  /*7850*/  FMUL R41, R78.reuse, R48 ;  /* 0x000000304e297220 */ /* 0x040fe20000400000 */
[----:B------:R-:W-:Y:S01]  /*7860*/  FMUL R28, R78, R35 ;  /* 0x000000234e1c7220 */ /* 0x000fe20000400000 */
[----:B------:R-:W-:Y:S01]  /*7870*/  F2FP.F16.E4M3.UNPACK_B R161, R161.H1 ;  /* 0x000000a1ffa1723e */ /* 0x000fe200030006ff */
[--C-:B------:R-:W-:Y:S01]  /*7880*/  HADD2.F32 R112, -RZ, R156.reuse.H0_H0 ;  /* 0x2000009cff707230 */ /* 0x100fe20000004100 */
[----:B------:R-:W-:Y:S01]  /*7890*/  F2FP.SATFINITE.E4M3.F32.PACK_AB_MERGE_C R6, R22, R21, R6 ;  /* 0x000000151606723e */ /* 0x000fe20004807006 */
[C---:B------:R-:W-:Y:S01]  /*78a0*/  FFMA R28, R81.reuse, R111, R28 ;  /* 0x0000006f511c7223 */ /* 0x040fe2000000001c */
[C---:B------:R-:W-:Y:S01]  /*78b0*/  FFMA R29, R81.reuse, R110, R29 ;  /* 0x0000006e511d7223 */ /* 0x040fe2000000001d */
[C---:B------:R-:W-:Y:S01]  /*78c0*/  FFMA R30, R81.reuse, R113, R30 ;  /* 0x00000071511e7223 */ /* 0x040fe2000000001e */
[----:B------:R-:W-:Y:S02]  /*78d0*/  HADD2.F32 R115, -RZ, R156.H1_H1 ;  /* 0x3000009cff737230 */ /* 0x000fe40000004100 */
[C---:B------:R-:W-:Y:S01]  /*78e0*/  FMUL R31, R78.reuse, R38 ;  /* 0x000000264e1f7220 */ /* 0x040fe20000400000 */
[----:B------:R-:W-:Y:S01]  /*78f0*/  F2FP.F16.E4M3.UNPACK_B R162, R162.H1 ;  /* 0x000000a2ffa2723e */ /* 0x000fe200030006ff */
[C---:B------:R-:W-:Y:S01]  /*7900*/  FMUL R38, R78.reuse, R45 ;  /* 0x0000002d4e267220 */ /* 0x040fe20000400000 */
[C---:B------:R-:W-:Y:S01]  /*7910*/  FMUL R45, R78.reuse, R52 ;  /* 0x000000344e2d7220 */ /* 0x040fe20000400000 */
[----:B------:R-:W-:Y:S01]  /*7920*/  F2FP.F16.E4M3.UNPACK_B R163, R163.H1 ;  /* 0x000000a3ffa3723e */ /* 0x000fe200030006ff */
[----:B------:R-:W-:Y:S01]  /*7930*/  FFMA R31, R81, R112, R31 ;  /* 0x00000070511f7223 */ /* 0x000fe2000000001f */
[----:B------:R-:W-:Y:S01]  /*7940*/  FMUL R52, R78, R59 ;  /* 0x0000003b4e347220 */ /* 0x000fe20000400000 */
[----:B------:R-:W-:Y:S01]  /*7950*/  IADD3 R76, PT, PT, R76, 0x1, RZ ;  /* 0x000000014c4c7810 */ /* 0x000fe20007ffe0ff */
[C---:B------:R-:W-:Y:S01]  /*7960*/  FMUL R59, R78.reuse, R66 ;  /* 0x000000424e3b7220 */ /* 0x040fe20000400000 */
[----:B------:R-:W-:Y:S01]  /*7970*/  F2FP.SATFINITE.E4M3.F32.PACK_AB_MERGE_C R66, R13, R12, R14 ;  /* 0x0000000c0d42723e */ /* 0x000fe2000480700e */
[C---:B------:R-:W-:Y:S01]  /*7980*/  FMUL R32, R78.reuse, R39 ;  /* 0x000000274e207220 */ /* 0x040fe20000400000 */
[--C-:B------:R-:W-:Y:S02]  /*7990*/  HADD2.F32 R116, -RZ, R157.reuse.H0_H0 ;  /* 0x2000009dff747230 */ /* 0x100fe40000004100 */
[C---:B------:R-:W-:Y:S01]  /*79a0*/  FMUL R35, R78.reuse, R42 ;  /* 0x0000002a4e237220 */ /* 0x040fe20000400000 */
[----:B------:R-:W-:Y:S02]  /*79b0*/  HADD2.F32 R119, -RZ, R157.H1_H1 ;  /* 0x3000009dff777230 */ /* 0x000fe40000004100 */
[C---:B------:R-:W-:Y:S01]  /*79c0*/  FFMA R32, R81.reuse, R115, R32 ;  /* 0x0000007351207223 */ /* 0x040fe20000000020 */
[----:B------:R-:W-:Y:S01]  /*79d0*/  FMUL R36, R78, R43 ;  /* 0x0000002b4e247220 */ /* 0x000fe20000400000 */
[C---:B------:R-:W-:Y:S01]  /*79e0*/  FFMA R33, R81.reuse, R114, R33 ;  /* 0x0000007251217223 */ /* 0x040fe20000000021 */
[C---:B------:R-:W-:Y:S01]  /*79f0*/  FFMA R34, R81.reuse, R117, R34 ;  /* 0x0000007551227223 */ /* 0x040fe20000000022 */
[--C-:B------:R-:W-:Y:S01]  /*7a00*/  HADD2.F32 R120, -RZ, R158.reuse.H0_H0 ;  /* 0x2000009eff787230 */ /* 0x100fe20000004100 */
[----:B------:R-:W-:Y:S01]  /*7a10*/  F2FP.SATFINITE.E4M3.F32.PACK_AB_MERGE_C R32, R32, R31, RZ ;  /* 0x0000001f2020723e */ /* 0x000fe200048070ff */
[C---:B------:R-:W-:Y:S01]  /*7a20*/  FFMA R35, R81.reuse, R116, R35 ;  /* 0x0000007451237223 */ /* 0x040fe20000000023 */
[----:B------:R-:W-:Y:S02]  /*7a30*/  HADD2.F32 R123, -RZ, R158.H1_H1 ;  /* 0x3000009eff7b7230 */ /* 0x000fe40000004100 */
[----:B------:R-:W-:Y:S01]  /*7a40*/  FMUL R39, R78, R46 ;  /* 0x0000002e4e277220 */ /* 0x000fe20000400000 */
[----:B------:R-:W-:Y:S01]  /*7a50*/  F2FP.SATFINITE.E4M3.F32.PACK_AB_MERGE_C R32, R30, R29, R32 ;  /* 0x0000001d1e20723e */ /* 0x000fe20004807020 */
[C---:B------:R-:W-:Y:S01]  /*7a60*/  FFMA R36, R81.reuse, R119, R36 ;  /* 0x0000007751247223 */ /* 0x040fe20000000024 */
[C---:B------:R-:W-:Y:S01]  /*7a70*/  FMUL R40, R78.reuse, R47 ;  /* 0x0000002f4e287220 */ /* 0x040fe20000400000 */
[C---:B------:R-:W-:Y:S01]  /*7a80*/  FFMA R37, R81.reuse, R118, R37 ;  /* 0x0000007651257223 */ /* 0x040fe20000000025 */
[C---:B------:R-:W-:Y:S01]  /*7a90*/  FFMA R38, R81.reuse, R121, R38 ;  /* 0x0000007951267223 */ /* 0x040fe20000000026 */
[C---:B------:R-:W-:Y:S01]  /*7aa0*/  FMUL R42, R78.reuse, R49 ;  /* 0x000000314e2a7220 */ /* 0x040fe20000400000 */
[--C-:B------:R-:W-:Y:S02]  /*7ab0*/  HADD2.F32 R124, -RZ, R159.reuse.H0_H0 ;  /* 0x2000009fff7c7230 */ /* 0x100fe40000004100 */
[C---:B------:R-:W-:Y:S01]  /*7ac0*/  FFMA R39, R81.reuse, R120, R39 ;  /* 0x0000007851277223 */ /* 0x040fe20000000027 */
[----:B------:R-:W-:Y:S02]  /*7ad0*/  HADD2.F32 R127, -RZ, R159.H1_H1 ;  /* 0x3000009fff7f7230 */ /* 0x000fe40000004100 */
[C---:B------:R-:W-:Y:S01]  /*7ae0*/  FMUL R43, R78.reuse, R50 ;  /* 0x000000324e2b7220 */ /* 0x040fe20000400000 */
[C---:B------:R-:W-:Y:S01]  /*7af0*/  FFMA R40, R81.reuse, R123, R40 ;  /* 0x0000007b51287223 */ /* 0x040fe20000000028 */
[C---:B------:R-:W-:Y:S01]  /*7b00*/  FMUL R44, R78.reuse, R51 ;  /* 0x000000334e2c7220 */ /* 0x040fe20000400000 */
[C---:B------:R-:W-:Y:S01]  /*7b10*/  FFMA R41, R81.reuse, R122, R41 ;  /* 0x0000007a51297223 */ /* 0x040fe20000000029 */
[C---:B------:R-:W-:Y:S01]  /*7b20*/  FMUL R50, R78.reuse, R57 ;  /* 0x000000394e327220 */ /* 0x040fe20000400000 */
[C---:B------:R-:W-:Y:S01]  /*7b30*/  FMUL R57, R78.reuse, R64 ;  /* 0x000000404e397220 */ /* 0x040fe20000400000 */
[----:B------:R-:W-:Y:S01]  /*7b40*/  FFMA R42, R81, R125, R42 ;  /* 0x0000007d512a7223 */ /* 0x000fe2000000002a */
[C---:B------:R-:W-:Y:S01]  /*7b50*/  FMUL R46, R78.reuse, R53 ;  /* 0x000000354e2e7220 */ /* 0x040fe20000400000 */
[--C-:B------:R-:W-:Y:S01]  /*7b60*/  HADD2.F32 R128, -RZ, R160.reuse.H0_H0 ;  /* 0x200000a0ff807230 */ /* 0x100fe20000004100 */
[----:B------:R-:W-:Y:S01]  /*7b70*/  F2FP.SATFINITE.E4M3.F32.PACK_AB_MERGE_C R64, R5, R4, R86 ;  /* 0x000000040540723e */ /* 0x000fe20004807056 */
[C---:B------:R-:W-:Y:S01]  /*7b80*/  FMUL R51, R78.reuse, R58 ;  /* 0x0000003a4e337220 */ /* 0x040fe20000400000 */
[C---:B------:R-:W-:Y:S01]  /*7b90*/  FMUL R53, R78.reuse, R60 ;  /* 0x0000003c4e357220 */ /* 0x040fe20000400000 */
[C---:B------:R-:W-:Y:S01]  /*7ba0*/  FFMA R43, R81.reuse, R124, R43 ;  /* 0x0000007c512b7223 */ /* 0x040fe2000000002b */
[----:B------:R-:W-:Y:S02]  /*7bb0*/  HADD2.F32 R131, -RZ, R160.H1_H1 ;  /* 0x300000a0ff837230 */ /* 0x000fe40000004100 */
[C---:B------:R-:W-:Y:S01]  /*7bc0*/  FMUL R47, R78.reuse, R54 ;  /* 0x000000364e2f7220 */ /* 0x040fe20000400000 */
[C---:B------:R-:W-:Y:S01]  /*7bd0*/  FMUL R58, R78.reuse, R65 ;  /* 0x000000414e3a7220 */ /* 0x040fe20000400000 */
[----:B------:R-:W-:Y:S01]  /*7be0*/  FMUL R60, R78, R67 ;  /* 0x000000434e3c7220 */ /* 0x000fe20000400000 */
[----:B------:R-:W-:Y:S01]  /*7bf0*/  F2FP.SATFINITE.E4M3.F32.PACK_AB_MERGE_C R5, R20, R11, RZ ;  /* 0x0000000b1405723e */ /* 0x000fe200048070ff */
[----:B------:R-:W-:Y:S01]  /*7c00*/  FFMA R44, R81, R127, R44 ;  /* 0x0000007f512c7223 */ /* 0x000fe2000000002c */
[C---:B------:R-:W-:Y:S01]  /*7c10*/  FMUL R48, R78.reuse, R55 ;  /* 0x000000374e307220 */ /* 0x040fe20000400000 */
[----:B------:R-:W-:Y:S01]  /*7c20*/  F2FP.SATFINITE.E4M3.F32.PACK_AB_MERGE_C R65, R9, R8, R138 ;  /* 0x000000080941723e */ /* 0x000fe2000480708a */
[----:B------:R-:W-:Y:S01]  /*7c30*/  FFMA R45, R81, R126, R45 ;  /* 0x0000007e512d7223 */ /* 0x000fe2000000002d */
[----:B------:R-:W-:Y:S01]  /*7c40*/  F2FP.SATFINITE.E4M3.F32.PACK_AB_MERGE_C R67, R17, R16, R18 ;  /* 0x000000101143723e */ /* 0x000fe20004807012 */
[----:B------:R-:W-:Y:S01]  /*7c50*/  FMUL R49, R78, R56 ;  /* 0x000000384e317220 */ /* 0x000fe20000400000 */
[C---:B------:R-:W-:Y:S01]  /*7c60*/  FFMA R46, R81.reuse, R129, R46 ;  /* 0x00000081512e7223 */ /* 0x040fe2000000002e */
[--C-:B------:R-:W-:Y:S02]  /*7c70*/  HADD2.F32 R132, -RZ, R161.reuse.H0_H0 ;  /* 0x200000a1ff847230 */ /* 0x100fe40000004100 */
[C---:B------:R-:W-:Y:S01]  /*7c80*/  FFMA R47, R81.reuse, R128, R47 ;  /* 0x00000080512f7223 */ /* 0x040fe2000000002f */
[----:B------:R1:W-:Y:S01]  /*7c90*/  STS.128 [R172+UR49+0x6200], R64 ;  /* 0x00620040ac007988 */ /* 0x0003e20008000c31 */
[----:B------:R-:W-:Y:S01]  /*7ca0*/  HADD2.F32 R135, -RZ, R161.H1_H1 ;  /* 0x300000a1ff877230 */ /* 0x000fe20000004100 */
[----:B------:R-:W-:Y:S01]  /*7cb0*/  F2FP.SATFINITE.E4M3.F32.PACK_AB_MERGE_C R5, R10, R7, R5 ;  /* 0x000000070a05723e */ /* 0x000fe20004807005 */
[C---:B------:R-:W-:Y:S01]  /*7cc0*/  FFMA R48, R81.reuse, R131, R48 ;  /* 0x0000008351307223 */ /* 0x040fe20000000030 */
[----:B------:R-:W-:Y:S01]  /*7cd0*/  F2FP.SATFINITE.E4M3.F32.PACK_AB_MERGE_C R7, R28, R27, RZ ;  /* 0x0000001b1c07723e */ /* 0x000fe200048070ff */
        /* <DEDUP_REMOVED lines=8> */
[----:B------:R-:W-:Y:S01]  /*7d60*/  FMUL R56, R78, R63 ;  /* 0x0000003f4e387220 */ /* 0x000fe20000400000 */
[----:B------:R-:W-:Y:S01]  /*7d70*/  F2FP.SATFINITE.E4M3.F32.PACK_AB_MERGE_C R4, R2, R0, R3 ;  /* 0x000000000204723e */ /* 0x000fe20004807003 */
[C---:B------:R-:W-:Y:S01]  /*7d80*/  FFMA R53, R81.reuse, R134, R53 ;  /* 0x0000008651357223 */ /* 0x040fe20000000035 */
[----:B------:R-:W-:Y:S01]  /*7d90*/  F2FP.SATFINITE.E4M3.F32.PACK_AB_MERGE_C R7, R26, R25, R7 ;  /* 0x000000191a07723e */ /* 0x000fe20004807007 */
[C---:B------:R-:W-:Y:S01]  /*7da0*/  FFMA R54, R81.reuse, R137, R54 ;  /* 0x0000008951367223 */ /* 0x040fe20000000036 */
[--C-:B------:R-:W-:Y:S02]  /*7db0*/  HADD2.F32 R84, -RZ, R163.reuse.H0_H0 ;  /* 0x200000a3ff547230 */ /* 0x100fe40000004100 */
[C---:B------:R-:W-:Y:S01]  /*7dc0*/  FFMA R55, R81.reuse, R136, R55 ;  /* 0x0000008851377223 */ /* 0x040fe20000000037 */
[----:B------:R-:W-:Y:S01]  /*7dd0*/  HADD2.F32 R85, -RZ, R163.H1_H1 ;  /* 0x300000a3ff557230 */ /* 0x000fe20000004100 */
[----:B------:R1:W-:Y:S01]  /*7de0*/  STS.128 [R204+0x6010], R4 ;  /* 0x00601004cc007388 */ /* 0x0003e20000000c00 */
[----:B------:R-:W-:Y:S01]  /*7df0*/  F2FP.SATFINITE.E4M3.F32.PACK_AB_MERGE_C R35, R36, R35, RZ ;  /* 0x000000232423723e */ /* 0x000fe200048070ff */
[C---:B------:R-:W-:Y:S01]  /*7e00*/  FFMA R56, R81.reuse, R139, R56 ;  /* 0x0000008b51387223 */ /* 0x040fe20000000038 */
[----:B------:R-:W-:Y:S01]  /*7e10*/  F2FP.SATFINITE.E4M3.F32.PACK_AB_MERGE_C R39, R40, R39, RZ ;  /* 0x000000272827723e */ /* 0x000fe200048070ff */
[C---:B------:R-:W-:Y:S01]  /*7e20*/  FFMA R57, R81.reuse, R82, R57 ;  /* 0x0000005251397223 */ /* 0x040fe20000000039 */
[----:B------:R-:W-:Y:S01]  /*7e30*/  F2FP.SATFINITE.E4M3.F32.PACK_AB_MERGE_C R43, R44, R43, RZ ;  /* 0x0000002b2c2b723e */ /* 0x000fe200048070ff */
[C---:B------:R-:W-:Y:S01]  /*7e40*/  FFMA R58, R81.reuse, R83, R58 ;  /* 0x00000053513a7223 */ /* 0x040fe2000000003a */
[C---:B------:R-:W-:Y:S01]  /*7e50*/  FFMA R59, R81.reuse, R84, R59 ;  /* 0x00000054513b7223 */ /* 0x040fe2000000003b */
[----:B------:R-:W-:Y:S01]  /*7e60*/  F2FP.SATFINITE.E4M3.F32.PACK_AB_MERGE_C R33, R34, R33, R35 ;  /* 0x000000212221723e */ /* 0x000fe20004807023 */
        /* <DEDUP_REMOVED lines=11> */
[----:B------:R-:W-:Y:S05]  /*7f20*/  F2FP.SATFINITE.E4M3.F32.PACK_AB_MERGE_C R51, R58, R57, R59 ;  /* 0x000000393a33723e */ /* 0x000fea000480703b */
        /* <DEDUP_REMOVED lines=9> */
[----:B------:R-:W-:Y:S02]  /*7fc0*/  UIADD3 UR8, UP0, UPT, UR52, 0x680, URZ ;  /* 0x0000068034087890 */ /* 0x000fe4000ff1e0ff */
[----:B------:R-:W-:Y:S02]  /*7fd0*/  UIADD3 UR5, UPT, UPT, UR41, 0x40, URZ ;  /* 0x0000004029057890 */ /* 0x000fe4000fffe0ff */
[----:B------:R-:W-:Y:S02]  /*7fe0*/  UIADD3 UR4, UPT, UPT, UR49, 0x6200, URZ ;  /* 0x0000620031047890 */ /* 0x000fe4000fffe0ff */
[----:B------:R-:W-:Y:S01]  /*7ff0*/  UIADD3.X UR9, UPT, UPT, URZ, UR53, URZ, UP0, !UPT ;  /* 0x00000035ff097290 */ /* 0x000fe200087fe4ff */
[----:B------:R-:W-:Y:S01]  /*8000*/  UMOV UR6, UR42 ;  /* 0x0000002a00067c82 */ /* 0x000fe20008000000 */
[----:B------:R-:W-:Y:S07]  /*8010*/  UMOV UR7, UR36 ;  /* 0x0000002400077c82 */ /* 0x000fee0008000000 */
[----:B------:R2:W-:Y:S01]  /*8020*/  UTMASTG.3D [UR4], [UR8] ;  /* 0x00000004080073b5 */ /* 0x0005e20008010000 */
[----:B------:R0:W-:Y:S01]  /*8030*/  UTMACMDFLUSH ;  /* 0x00000000000079b7 */ /* 0x0001e20000000000 */
[----:B--2---:R-:W-:Y:S04]  /*8040*/  DEPBAR.LE SB0, 0x1 ;  /* 0x000080400000791a */ /* 0x004fe80000000000 */
.L_x_105:
[----:B------:R-:W-:Y:S05]  /*8050*/  BSYNC.RECONVERGENT B0 ;  /* 0x0000000000007941 */ /* 0x000fea0003800200 */
.L_x_104:
[----:B------:R-:W-:Y:S01]  /*8060*/  BAR.SYNC.DEFER_BLOCKING 0x1, 0x80 ;  /* 0x0042000000007b1d */ /* 0x000fe20000010000 */
[----:B------:R-:W-:Y:S01]  /*8070*/  ISETP.NE.AND P2, PT, R194, RZ, PT ;  /* 0x000000ffc200720c */ /* 0x000fe20003f45270 */
[----:B------:R-:W-:Y:S01]  /*8080*/  IMAD.IADD R20, R75, 0x1, R147 ;  /* 0x000000014b147824 */ /* 0x000fe200078e0293 */
[----:B------:R-:W-:Y:S01]  /*8090*/  ISETP.NE.AND P0, PT, R195, 0x2, PT ;  /* 0x00000002c300780c */ /* 0x000fe20003f05270 */
[----:B------:R-:W-:Y:S01]  /*80a0*/  IMAD.IADD R21, R77, 0x1, R170 ;  /* 0x000000014d157824 */ /* 0x000fe200078e02aa */
[----:B------:R-:W-:Y:S02]  /*80b0*/  ISETP.NE.AND P1, PT, R76, 0x4, PT ;  /* 0x000000044c00780c */ /* 0x000fe40003f25270 */
[----:B------:R-:W-:Y:S02]  /*80c0*/  SEL R3, RZ, 0x1, P0 ;  /* 0x00000001ff037807 */ /* 0x000fe40000000000 */
[----:B------:R-:W-:Y:S02]  /*80d0*/  SEL R0, RZ, 0x1, P1 ;  /* 0x00000001ff007807 */ /* 0x000fe40000800000 */
[----:B------:R-:W-:Y:S02]  /*80e0*/  LOP3.LUT R182, R182, R3, RZ, 0x3c, !PT ;  /* 0x00000003b6b67212 */ /* 0x000fe400078e3cff */
[----:B------:R-:W-:Y:S02]  /*80f0*/  LOP3.LUT R183, R183, R0, RZ, 0x3c, !PT ;  /* 0x00000000b7b77212 */ /* 0x000fe400078e3cff */
[----:B------:R-:W-:Y:S02]  /*8100*/  @P2 R2UR UR36, R179 ;  /* 0x00000000b32422ca */ /* 0x000fe400000e0000 */
[----:B------:R-:W-:Y:S02]  /*8110*/  SEL R195, R195, RZ, P0 ;  /* 0x000000ffc3c37207 */ /* 0x000fe40000000000 */
[----:B------:R-:W-:Y:S01]  /*8120*/  SEL R76, R76, RZ, P1 ;  /* 0x000000ff4c4c7207 */ /* 0x000fe20000800000 */
[----:B------:R-:W-:Y:S10]  /*8130*/  @P2 BRA `(.L_x_106) ;  /* 0xffffffc400bc2947 */ /* 0x000ff4000383ffff */
[----:B------:R-:W-:Y:S05]  /*8140*/  EXIT ;  /* 0x000000000000794d */ /* 0x000fea0003800000 */
.L_x_19:
[----:B--2---:R2:W1:Y:S02]  /*8150*/  SYNCS.PHASECHK.TRANS64.TRYWAIT P0, [R3+URZ+0xf0], R2 ;  /* 0x0000f002030075a7 */ /* 0x00446400080011ff */
[----:B-1----:R-:W-:Y:S05]  /*8160*/  @!P0 NANOSLEEP.SYNCS 0x989680 ;  /* 0x009896800000895d */ /* 0x002fea0003900000 */
[----:B------:R-:W1:Y:S02]  /*8170*/  @!P0 SYNCS.PHASECHK.TRANS64 P0, [R3+URZ+0xf0], R2 ;  /* 0x0000f002030085a7 */ /* 0x000e6400080010ff */
[----:B-1----:R-:W-:Y:S05]  /*8180*/  @!P0 BRA `(.L_x_19) ;  /* 0xfffffffc00f08947 */ /* 0x002fea000383ffff */
[----:B------:R-:W-:Y:S05]  /*8190*/  BRA `(.L_x_107) ;  /* 0xffffff9400087947 */ /* 0x000fea000383ffff */
.L_x_22:
[----:B-1----:R-:W-:-:S07]  /*81a0*/  MOV R2, UR33 ;  /* 0x0000002100027c02 */ /* 0x002fce0008000f00 */
.L_x_108:
[----:B-1----:R1:W2:Y:S02]  /*81b0*/  SYNCS.PHASECHK.TRANS64.TRYWAIT P0, [R2+URZ+0x28], R5 ;  /* 0x00002805020075a7 */ /* 0x0022a400080011ff */
[----:B--2---:R-:W-:Y:S05]  /*81c0*/  @!P0 NANOSLEEP.SYNCS 0x989680 ;  /* 0x009896800000895d */ /* 0x004fea0003900000 */
[----:B------:R-:W2:Y:S02]  /*81d0*/  @!P0 SYNCS.PHASECHK.TRANS64 P0, [R2+URZ+0x28], R5 ;  /* 0x00002805020085a7 */ /* 0x000ea400080010ff */
[----:B--2---:R-:W-:Y:S05]  /*81e0*/  @!P0 BRA `(.L_x_108) ;  /* 0xfffffffc00f08947 */ /* 0x004fea000383ffff */
[----:B------:R-:W-:Y:S05]  /*81f0*/  BRA `(.L_x_21) ;  /* 0xffffff9400587947 */ /* 0x000fea000383ffff */
.L_x_28:
[----:B-1----:R-:W-:-:S07]  /*8200*/  MOV R2, UR17 ;  /* 0x0000001100027c02 */ /* 0x002fce0008000f00 */
.L_x_109:
[----:B-1----:R1:W2:Y:S02]  /*8210*/  SYNCS.PHASECHK.TRANS64.TRYWAIT P0, [R2+URZ+0x28], R5 ;  /* 0x00002805020075a7 */ /* 0x0022a400080011ff */
[----:B--2---:R-:W-:Y:S05]  /*8220*/  @!P0 NANOSLEEP.SYNCS 0x989680 ;  /* 0x009896800000895d */ /* 0x004fea0003900000 */
[----:B------:R-:W2:Y:S02]  /*8230*/  @!P0 SYNCS.PHASECHK.TRANS64 P0, [R2+URZ+0x28], R5 ;  /* 0x00002805020085a7 */ /* 0x000ea400080010ff */
[----:B--2---:R-:W-:Y:S05]  /*8240*/  @!P0 BRA `(.L_x_109) ;  /* 0xfffffffc00f08947 */ /* 0x004fea000383ffff */
[----:B------:R-:W-:Y:S05]  /*8250*/  BRA `(.L_x_27) ;  /* 0xffffff9400fc7947 */ /* 0x000fea000383ffff */
.L_x_32:
[----:B-1----:R1:W2:Y:S02]  /*8260*/  SYNCS.PHASECHK.TRANS64.TRYWAIT P0, [R2+URZ+0x80], R3 ;  /* 0x00008003020075a7 */ /* 0x0022a400080011ff */
[----:B--2---:R-:W-:Y:S05]  /*8270*/  @!P0 NANOSLEEP.SYNCS 0x989680 ;  /* 0x009896800000895d */ /* 0x004fea0003900000 */
[----:B------:R-:W2:Y:S02]  /*8280*/  @!P0 SYNCS.PHASECHK.TRANS64 P0, [R2+URZ+0x80], R3 ;  /* 0x00008003020085a7 */ /* 0x000ea400080010ff */
[----:B--2---:R-:W-:Y:S05]  /*8290*/  @!P0 BRA `(.L_x_32) ;  /* 0xfffffffc00f08947 */ /* 0x004fea000383ffff */
[----:B------:R-:W-:Y:S05]  /*82a0*/  BRA `(.L_x_110) ;  /* 0xffffff9800887947 */ /* 0x000fea000383ffff */
.L_x_36:
[----:B----4-:R-:W-:-:S07]  /*82b0*/  MOV R0, UR5 ;  /* 0x0000000500007c02 */ /* 0x010fce0008000f00 */
.L_x_111:
[----:B-1----:R1:W2:Y:S02]  /*82c0*/  SYNCS.PHASECHK.TRANS64.TRYWAIT P0, [R0+URZ], R3 ;  /* 0x00000003000075a7 */ /* 0x0022a400080011ff */
[----:B--2---:R-:W-:Y:S05]  /*82d0*/  @!P0 NANOSLEEP.SYNCS 0x989680 ;  /* 0x009896800000895d */ /* 0x004fea0003900000 */
[----:B------:R-:W2:Y:S02]  /*82e0*/  @!P0 SYNCS.PHASECHK.TRANS64 P0, [R0+URZ], R3 ;  /* 0x00000003000085a7 */ /* 0x000ea400080010ff */
[----:B--2---:R-:W-:Y:S05]  /*82f0*/  @!P0 BRA `(.L_x_111) ;  /* 0xfffffffc00f08947 */ /* 0x004fea000383ffff */
[----:B------:R-:W-:Y:S05]  /*8300*/  BRA `(.L_x_112) ;  /* 0xffffff9c00f87947 */ /* 0x000fea000383ffff */
.L_x_37:
[----:B----4-:R-:W-:-:S07]  /*8310*/  MOV R0, UR5 ;  /* 0x0000000500007c02 */ /* 0x010fce0008000f00 */
.L_x_113:
[----:B-1----:R1:W2:Y:S02]  /*8320*/  SYNCS.PHASECHK.TRANS64.TRYWAIT P0, [R0+URZ], R3 ;  /* 0x00000003000075a7 */ /* 0x0022a400080011ff */
[----:B--2---:R-:W-:Y:S05]  /*8330*/  @!P0 NANOSLEEP.SYNCS 0x989680 ;  /* 0x009896800000895d */ /* 0x004fea0003900000 */
[----:B------:R-:W2:Y:S02]  /*8340*/  @!P0 SYNCS.PHASECHK.TRANS64 P0, [R0+URZ], R3 ;  /* 0x00000003000085a7 */ /* 0x000ea400080010ff */
[----:B--2---:R-:W-:Y:S05]  /*8350*/  @!P0 BRA `(.L_x_113) ;  /* 0xfffffffc00f08947 */ /* 0x004fea000383ffff */
[----:B------:R-:W-:Y:S05]  /*8360*/  BRA `(.L_x_114) ;  /* 0xffffffa000047947 */ /* 0x000fea000383ffff */
.L_x_38:
[----:B----4-:R-:W-:-:S07]  /*8370*/  MOV R0, UR5 ;  /* 0x0000000500007c02 */ /* 0x010fce0008000f00 */
.L_x_115:
[----:B-1----:R1:W2:Y:S02]  /*8380*/  SYNCS.PHASECHK.TRANS64.TRYWAIT P0, [R0+URZ], R3 ;  /* 0x00000003000075a7 */ /* 0x0022a400080011ff */
[----:B--2---:R-:W-:Y:S05]  /*8390*/  @!P0 NANOSLEEP.SYNCS 0x989680 ;  /* 0x009896800000895d */ /* 0x004fea0003900000 */
[----:B------:R-:W2:Y:S02]  /*83a0*/  @!P0 SYNCS.PHASECHK.TRANS64 P0, [R0+URZ], R3 ;  /* 0x00000003000085a7 */ /* 0x000ea400080010ff */
[----:B--2---:R-:W-:Y:S05]  /*83b0*/  @!P0 BRA `(.L_x_115) ;  /* 0xfffffffc00f08947 */ /* 0x004fea000383ffff */
[----:B------:R-:W-:Y:S05]  /*83c0*/  BRA `(.L_x_116) ;  /* 0xffffffa000107947 */ /* 0x000fea000383ffff */
.L_x_39:
[----:B----4-:R-:W-:-:S07]  /*83d0*/  MOV R0, UR5 ;  /* 0x0000000500007c02 */ /* 0x010fce0008000f00 */
.L_x_117:
[----:B-1----:R1:W2:Y:S02]  /*83e0*/  SYNCS.PHASECHK.TRANS64.TRYWAIT P0, [R0+URZ], R3 ;  /* 0x00000003000075a7 */ /* 0x0022a400080011ff */
[----:B--2---:R-:W-:Y:S05]  /*83f0*/  @!P0 NANOSLEEP.SYNCS 0x989680 ;  /* 0x009896800000895d */ /* 0x004fea0003900000 */
[----:B------:R-:W2:Y:S02]  /*8400*/  @!P0 SYNCS.PHASECHK.TRANS64 P0, [R0+URZ], R3 ;  /* 0x00000003000085a7 */ /* 0x000ea400080010ff */
[----:B--2---:R-:W-:Y:S05]  /*8410*/  @!P0 BRA `(.L_x_117) ;  /* 0xfffffffc00f08947 */ /* 0x004fea000383ffff */
[----:B------:R-:W-:Y:S05]  /*8420*/  BRA `(.L_x_118) ;  /* 0xffffffa0001c7947 */ /* 0x000fea000383ffff */
.L_x_42:
[----:B-1----:R1:W2:Y:S02]  /*8430*/  SYNCS.PHASECHK.TRANS64.TRYWAIT P0, [R0+URZ+0xe0], R5 ;  /* 0x0000e005000075a7 */ /* 0x0022a400080011ff */
[----:B--2---:R-:W-:Y:S05]  /*8440*/  @!P0 NANOSLEEP.SYNCS 0x989680 ;  /* 0x009896800000895d */ /* 0x004fea0003900000 */
[----:B------:R-:W2:Y:S02]  /*8450*/  @!P0 SYNCS.PHASECHK.TRANS64 P0, [R0+URZ+0xe0], R5 ;  /* 0x0000e005000085a7 */ /* 0x000ea400080010ff */
[----:B--2---:R-:W-:Y:S05]  /*8460*/  @!P0 BRA `(.L_x_42) ;  /* 0xfffffffc00f08947 */ /* 0x004fea000383ffff */
[----:B------:R-:W-:Y:S05]  /*8470*/  BRA `(.L_x_119) ;  /* 0xffffffa000787947 */ /* 0x000fea000383ffff */
.L_x_43:
[----:B------:R-:W-:-:S07]  /*8480*/  MOV R0, UR5 ;  /* 0x0000000500007c02 */ /* 0x000fce0008000f00 */
.L_x_120:
[----:B-1----:R1:W2:Y:S02]  /*8490*/  SYNCS.PHASECHK.TRANS64.TRYWAIT P0, [R0+URZ+0x90], R5 ;  /* 0x00009005000075a7 */ /* 0x0022a400080011ff */
[----:B--2---:R-:W-:Y:S05]  /*84a0*/  @!P0 NANOSLEEP.SYNCS 0x989680 ;  /* 0x009896800000895d */ /* 0x004fea0003900000 */
[----:B------:R-:W2:Y:S02]  /*84b0*/  @!P0 SYNCS.PHASECHK.TRANS64 P0, [R0+URZ+0x90], R5 ;  /* 0x00009005000085a7 */ /* 0x000ea400080010ff */
[----:B--2---:R-:W-:Y:S05]  /*84c0*/  @!P0 BRA `(.L_x_120) ;  /* 0xfffffffc00f08947 */ /* 0x004fea000383ffff */
[----:B------:R-:W-:Y:S05]  /*84d0*/  BRA `(.L_x_121) ;  /* 0xffffffa000887947 */ /* 0x000fea000383ffff */
.L_x_44:
[----:B-1----:R1:W2:Y:S02]  /*84e0*/  SYNCS.PHASECHK.TRANS64.TRYWAIT P1, [R0+URZ+0x80], R5 ;  /* 0x00008005000075a7 */ /* 0x0022a400080211ff */
[----:B--2---:R-:W-:Y:S05]  /*84f0*/  @!P1 NANOSLEEP.SYNCS 0x989680 ;  /* 0x009896800000995d */ /* 0x004fea0003900000 */
[----:B------:R-:W2:Y:S02]  /*8500*/  @!P1 SYNCS.PHASECHK.TRANS64 P1, [R0+URZ+0x80], R5 ;  /* 0x00008005000095a7 */ /* 0x000ea400080210ff */
[----:B--2---:R-:W-:Y:S05]  /*8510*/  @!P1 BRA `(.L_x_44) ;  /* 0xfffffffc00f09947 */ /* 0x004fea000383ffff */
[----:B------:R-:W-:Y:S05]  /*8520*/  BRA `(.L_x_122) ;  /* 0xffffffa000b87947 */ /* 0x000fea000383ffff */
.L_x_47:
[----:B------:R-:W-:-:S07]  /*8530*/  MOV R0, UR5 ;  /* 0x0000000500007c02 */ /* 0x000fce0008000f00 */
.L_x_123:
[----:B-1----:R1:W2:Y:S02]  /*8540*/  SYNCS.PHASECHK.TRANS64.TRYWAIT P0, [R0+URZ+0x90], R3 ;  /* 0x00009003000075a7 */ /* 0x0022a400080011ff */
[----:B--2---:R-:W-:Y:S05]  /*8550*/  @!P0 NANOSLEEP.SYNCS 0x989680 ;  /* 0x009896800000895d */ /* 0x004fea0003900000 */
[----:B------:R-:W2:Y:S02]  /*8560*/  @!P0 SYNCS.PHASECHK.TRANS64 P0, [R0+URZ+0x90], R3 ;  /* 0x00009003000085a7 */ /* 0x000ea400080010ff */
[----:B--2---:R-:W-:Y:S05]  /*8570*/  @!P0 BRA `(.L_x_123) ;  /* 0xfffffffc00f08947 */ /* 0x004fea000383ffff */
[----:B------:R-:W-:Y:S05]  /*8580*/  BRA `(.L_x_46) ;  /* 0xffffffa4000c7947 */ /* 0x000fea000383ffff */
.L_x_54:
[----:B-1----:R1:W2:Y:S02]  /*8590*/  SYNCS.PHASECHK.TRANS64.TRYWAIT P1, [R0+URZ+0x80], R5 ;  /* 0x00008005000075a7 */ /* 0x0022a400080211ff */
[----:B--2---:R-:W-:Y:S05]  /*85a0*/  @!P1 NANOSLEEP.SYNCS 0x989680 ;  /* 0x009896800000995d */ /* 0x004fea0003900000 */
[----:B------:R-:W2:Y:S02]  /*85b0*/  @!P1 SYNCS.PHASECHK.TRANS64 P1, [R0+URZ+0x80], R5 ;  /* 0x00008005000095a7 */ /* 0x000ea400080210ff */
[----:B--2---:R-:W-:Y:S05]  /*85c0*/  @!P1 BRA `(.L_x_54) ;  /* 0xfffffffc00f09947 */ /* 0x004fea000383ffff */
[----:B------:R-:W-:Y:S05]  /*85d0*/  BRA `(.L_x_124) ;  /* 0xffffffa800647947 */ /* 0x000fea000383ffff */
.L_x_55:
[----:B------:R-:W-:-:S07]  /*85e0*/  MOV R3, UR9 ;  /* 0x0000000900037c02 */ /* 0x000fce0008000f00 */
.L_x_125:
[----:B-1----:R1:W2:Y:S02]  /*85f0*/  SYNCS.PHASECHK.TRANS64.TRYWAIT P0, [R3+URZ+0xc0], R0 ;  /* 0x0000c000030075a7 */ /* 0x0022a400080011ff */
[----:B--2---:R-:W-:Y:S05]  /*8600*/  @!P0 NANOSLEEP.SYNCS 0x989680 ;  /* 0x009896800000895d */ /* 0x004fea0003900000 */
[----:B------:R-:W2:Y:S02]  /*8610*/  @!P0 SYNCS.PHASECHK.TRANS64 P0, [R3+URZ+0xc0], R0 ;  /* 0x0000c000030085a7 */ /* 0x000ea400080010ff */
[----:B--2---:R-:W-:Y:S05]  /*8620*/  @!P0 BRA `(.L_x_125) ;  /* 0xfffffffc00f08947 */ /* 0x004fea000383ffff */
[----:B------:R-:W-:Y:S05]  /*8630*/  BRA `(.L_x_126) ;  /* 0xffffffa800987947 */ /* 0x000fea000383ffff */
.L_x_58:
[----:B------:R-:W-:Y:S07]  /*8640*/  MOV R0, UR7 ;  /* 0x0000000700007c02 */ /* 0x000fee0008000f00 */
.L_x_127:
[----:B-1----:R1:W2:Y:S02]  /*8650*/  SYNCS.PHASECHK.TRANS64.TRYWAIT P0, [R0+URZ], R3 ;  /* 0x00000003000075a7 */ /* 0x0022a400080011ff */
[----:B--2---:R-:W-:Y:S05]  /*8660*/  @!P0 NANOSLEEP.SYNCS 0x989680 ;  /* 0x009896800000895d */ /* 0x004fea0003900000 */
[----:B------:R-:W2:Y:S02]  /*8670*/  @!P0 SYNCS.PHASECHK.TRANS64 P0, [R0+URZ], R3 ;  /* 0x00000003000085a7 */ /* 0x000ea400080010ff */
[----:B--2---:R-:W-:Y:S05]  /*8680*/  @!P0 BRA `(.L_x_127) ;  /* 0xfffffffc00f08947 */ /* 0x004fea000383ffff */
[----:B------:R-:W-:Y:S05]  /*8690*/  BRA `(.L_x_57) ;  /* 0xffffffa800b87947 */ /* 0x000fea000383ffff */
.L_x_61:
[----:B------:R-:W-:-:S07]  /*86a0*/  MOV R0, UR5 ;  /* 0x0000000500007c02 */ /* 0x000fce0008000f00 */
.L_x_128:
[----:B--2---:R2:W3:Y:S02]  /*86b0*/  SYNCS.PHASECHK.TRANS64.TRYWAIT P0, [R0+URZ], R3 ;  /* 0x00000003000075a7 */ /* 0x0044e400080011ff */
[----:B---3--:R-:W-:Y:S05]  /*86c0*/  @!P0 NANOSLEEP.SYNCS 0x989680 ;  /* 0x009896800000895d */ /* 0x008fea0003900000 */
[----:B------:R-:W3:Y:S02]  /*86d0*/  @!P0 SYNCS.PHASECHK.TRANS64 P0, [R0+URZ], R3 ;  /* 0x00000003000085a7 */ /* 0x000ee400080010ff */
[----:B---3--:R-:W-:Y:S05]  /*86e0*/  @!P0 BRA `(.L_x_128) ;  /* 0xfffffffc00f08947 */ /* 0x008fea000383ffff */
[----:B------:R-:W-:Y:S05]  /*86f0*/  BRA `(.L_x_129) ;  /* 0xffffffac00587947 */ /* 0x000fea000383ffff */
.L_x_62:
[----:B------:R-:W-:-:S07]  /*8700*/  MOV R0, UR5 ;  /* 0x0000000500007c02 */ /* 0x000fce0008000f00 */
.L_x_130:
[----:B--2---:R2:W3:Y:S02]  /*8710*/  SYNCS.PHASECHK.TRANS64.TRYWAIT P0, [R0+URZ], R3 ;  /* 0x00000003000075a7 */ /* 0x0044e400080011ff */
[----:B---3--:R-:W-:Y:S05]  /*8720*/  @!P0 NANOSLEEP.SYNCS 0x989680 ;  /* 0x009896800000895d */ /* 0x008fea0003900000 */
[----:B------:R-:W3:Y:S02]  /*8730*/  @!P0 SYNCS.PHASECHK.TRANS64 P0, [R0+URZ], R3 ;  /* 0x00000003000085a7 */ /* 0x000ee400080010ff */
[----:B---3--:R-:W-:Y:S05]  /*8740*/  @!P0 BRA `(.L_x_130) ;  /* 0xfffffffc00f08947 */ /* 0x008fea000383ffff */
[----:B------:R-:W-:Y:S05]  /*8750*/  BRA `(.L_x_131) ;  /* 0xffffffac00647947 */ /* 0x000fea000383ffff */
.L_x_63:
[----:B------:R-:W-:-:S07]  /*8760*/  MOV R0, UR5 ;  /* 0x0000000500007c02 */ /* 0x000fce0008000f00 */
.L_x_132:
[----:B--2---:R2:W3:Y:S02]  /*8770*/  SYNCS.PHASECHK.TRANS64.TRYWAIT P0, [R0+URZ], R3 ;  /* 0x00000003000075a7 */ /* 0x0044e400080011ff */
[----:B---3--:R-:W-:Y:S05]  /*8780*/  @!P0 NANOSLEEP.SYNCS 0x989680 ;  /* 0x009896800000895d */ /* 0x008fea0003900000 */
[----:B------:R-:W3:Y:S02]  /*8790*/  @!P0 SYNCS.PHASECHK.TRANS64 P0, [R0+URZ], R3 ;  /* 0x00000003000085a7 */ /* 0x000ee400080010ff */
[----:B---3--:R-:W-:Y:S05]  /*87a0*/  @!P0 BRA `(.L_x_132) ;  /* 0xfffffffc00f08947 */ /* 0x008fea000383ffff */
[----:B------:R-:W-:Y:S05]  /*87b0*/  BRA `(.L_x_133) ;  /* 0xffffffac00707947 */ /* 0x000fea000383ffff */
.L_x_64:
[----:B------:R-:W-:-:S07]  /*87c0*/  MOV R0, UR7 ;  /* 0x0000000700007c02 */ /* 0x000fce0008000f00 */
.L_x_134:
[----:B--2---:R2:W3:Y:S02]  /*87d0*/  SYNCS.PHASECHK.TRANS64.TRYWAIT P0, [R0+URZ], R3 ;  /* 0x00000003000075a7 */ /* 0x0044e400080011ff */
[----:B---3--:R-:W-:Y:S05]  /*87e0*/  @!P0 NANOSLEEP.SYNCS 0x989680 ;  /* 0x009896800000895d */ /* 0x008fea0003900000 */
[----:B------:R-:W3:Y:S02]  /*87f0*/  @!P0 SYNCS.PHASECHK.TRANS64 P0, [R0+URZ], R3 ;  /* 0x00000003000085a7 */ /* 0x000ee400080010ff */
[----:B---3--:R-:W-:Y:S05]  /*8800*/  @!P0 BRA `(.L_x_134) ;  /* 0xfffffffc00f08947 */ /* 0x008fea000383ffff */
[----:B------:R-:W-:Y:S05]  /*8810*/  BRA `(.L_x_135) ;  /* 0xffffffac007c7947 */ /* 0x000fea000383ffff */
.L_x_69:
[----:B--2---:R2:W3:Y:S02]  /*8820*/  SYNCS.PHASECHK.TRANS64.TRYWAIT P0, [R0+URZ+0x80], R3 ;  /* 0x00008003000075a7 */ /* 0x0044e400080011ff */
[----:B---3--:R-:W-:Y:S05]  /*8830*/  @!P0 NANOSLEEP.SYNCS 0x989680 ;  /* 0x009896800000895d */ /* 0x008fea0003900000 */
[----:B------:R-:W3:Y:S02]  /*8840*/  @!P0 SYNCS.PHASECHK.TRANS64 P0, [R0+URZ+0x80], R3 ;  /* 0x00008003000085a7 */ /* 0x000ee400080010ff */
[----:B---3--:R-:W-:Y:S05]  /*8850*/  @!P0 BRA `(.L_x_69) ;  /* 0xfffffffc00f08947 */ /* 0x008fea000383ffff */
[----:B------:R-:W-:Y:S05]  /*8860*/  BRA `(.L_x_136) ;  /* 0xffffffb000807947 */ /* 0x000fea000383ffff */
.L_x_72:
[----:B------:R-:W-:Y:S07]  /*8870*/  MOV R0, UR7 ;  /* 0x0000000700007c02 */ /* 0x000fee0008000f00 */
.L_x_137:
[----:B--2---:R2:W3:Y:S02]  /*8880*/  SYNCS.PHASECHK.TRANS64.TRYWAIT P0, [R0+URZ+0x78], R3 ;  /* 0x00007803000075a7 */ /* 0x0044e400080011ff */
[----:B---3--:R-:W-:Y:S05]  /*8890*/  @!P0 NANOSLEEP.SYNCS 0x989680 ;  /* 0x009896800000895d */ /* 0x008fea0003900000 */
[----:B------:R-:W3:Y:S02]  /*88a0*/  @!P0 SYNCS.PHASECHK.TRANS64 P0, [R0+URZ+0x78], R3 ;  /* 0x00007803000085a7 */ /* 0x000ee400080010ff */
[----:B---3--:R-:W-:Y:S05]  /*88b0*/  @!P0 BRA `(.L_x_137) ;  /* 0xfffffffc00f08947 */ /* 0x008fea000383ffff */
[----:B------:R-:W-:Y:S05]  /*88c0*/  BRA `(.L_x_71) ;  /* 0xffffffb400607947 */ /* 0x000fea000383ffff */
.L_x_75:
[----:B--2---:R-:W-:Y:S07]  /*88d0*/  MOV R3, UR7 ;  /* 0x0000000700037c02 */ /* 0x004fee0008000f00 */
.L_x_138:
[----:B-1----:R1:W2:Y:S02]  /*88e0*/  SYNCS.PHASECHK.TRANS64.TRYWAIT P0, [R3+URZ+0x60], R12 ;  /* 0x0000600c030075a7 */ /* 0x0022a400080011ff */
[----:B--2---:R-:W-:Y:S05]  /*88f0*/  @!P0 NANOSLEEP.SYNCS 0x989680 ;  /* 0x009896800000895d */ /* 0x004fea0003900000 */
[----:B------:R-:W2:Y:S02]  /*8900*/  @!P0 SYNCS.PHASECHK.TRANS64 P0, [R3+URZ+0x60], R12 ;  /* 0x0000600c030085a7 */ /* 0x000ea400080010ff */
[----:B--2---:R-:W-:Y:S05]  /*8910*/  @!P0 BRA `(.L_x_138) ;  /* 0xfffffffc00f08947 */ /* 0x004fea000383ffff */
[----:B------:R-:W-:Y:S05]  /*8920*/  BRA `(.L_x_139) ;  /* 0xffffffb400d87947 */ /* 0x000fea000383ffff */
.L_x_76:
[----:B------:R-:W-:Y:S07]  /*8930*/  MOV R3, UR7 ;  /* 0x0000000700037c02 */ /* 0x000fee0008000f00 */
.L_x_140:
[----:B-1----:R1:W2:Y:S02]  /*8940*/  SYNCS.PHASECHK.TRANS64.TRYWAIT P0, [R3+URZ+0x68], R12 ;  /* 0x0000680c030075a7 */ /* 0x0022a400080011ff */
[----:B--2---:R-:W-:Y:S05]  /*8950*/  @!P0 NANOSLEEP.SYNCS 0x989680 ;  /* 0x009896800000895d */ /* 0x004fea0003900000 */
[----:B------:R-:W2:Y:S02]  /*8960*/  @!P0 SYNCS.PHASECHK.TRANS64 P0, [R3+URZ+0x68], R12 ;  /* 0x0000680c030085a7 */ /* 0x000ea400080010ff */
[----:B--2---:R-:W-:Y:S05]  /*8970*/  @!P0 BRA `(.L_x_140) ;  /* 0xfffffffc00f08947 */ /* 0x004fea000383ffff */
[----:B------:R-:W-:Y:S05]  /*8980*/  BRA `(.L_x_141) ;  /* 0xffffffb800587947 */ /* 0x000fea000383ffff */
.L_x_78:
[----:B------:R-:W-:-:S07]  /*8990*/  MOV R0, UR7 ;  /* 0x0000000700007c02 */ /* 0x000fce0008000f00 */
.L_x_142:
[----:B-1----:R1:W3:Y:S02]  /*89a0*/  SYNCS.PHASECHK.TRANS64.TRYWAIT P0, [R0+URZ+0x60], R3 ;  /* 0x00006003000075a7 */ /* 0x0022e400080011ff */
[----:B---3--:R-:W-:Y:S05]  /*89b0*/  @!P0 NANOSLEEP.SYNCS 0x989680 ;  /* 0x009896800000895d */ /* 0x008fea0003900000 */
[----:B------:R-:W3:Y:S02]  /*89c0*/  @!P0 SYNCS.PHASECHK.TRANS64 P0, [R0+URZ+0x60], R3 ;  /* 0x00006003000085a7 */ /* 0x000ee400080010ff */
[----:B---3--:R-:W-:Y:S05]  /*89d0*/  @!P0 BRA `(.L_x_142) ;  /* 0xfffffffc00f08947 */ /* 0x008fea000383ffff */
[----:B------:R-:W-:Y:S05]  /*89e0*/  BRA `(.L_x_143) ;  /* 0xffffffb800c87947 */ /* 0x000fea000383ffff */
.L_x_80:
[----:B--2---:R2:W4:Y:S02]  /*89f0*/  SYNCS.PHASECHK.TRANS64.TRYWAIT P0, [R0+URZ+0x80], R3 ;  /* 0x00008003000075a7 */ /* 0x00452400080011ff */
[----:B----4-:R-:W-:Y:S05]  /*8a00*/  @!P0 NANOSLEEP.SYNCS 0x989680 ;  /* 0x009896800000895d */ /* 0x010fea0003900000 */
[----:B------:R-:W4:Y:S02]  /*8a10*/  @!P0 SYNCS.PHASECHK.TRANS64 P0, [R0+URZ+0x80], R3 ;  /* 0x00008003000085a7 */ /* 0x000f2400080010ff */
[----:B----4-:R-:W-:Y:S05]  /*8a20*/  @!P0 BRA `(.L_x_80) ;  /* 0xfffffffc00f08947 */ /* 0x010fea000383ffff */
[----:B------:R-:W-:Y:S05]  /*8a30*/  BRA `(.L_x_144) ;  /* 0xffffffbc00907947 */ /* 0x000fea000383ffff */
.L_x_91:
[----:B-1----:R1:W3:Y:S02]  /*8a40*/  SYNCS.PHASECHK.TRANS64.TRYWAIT P1, [R3+URZ+0x50], R0 ;  /* 0x00005000030075a7 */ /* 0x0022e400080211ff */
[----:B---3--:R-:W-:Y:S05]  /*8a50*/  @!P1 NANOSLEEP.SYNCS 0x989680 ;  /* 0x009896800000995d */ /* 0x008fea0003900000 */
[----:B------:R-:W3:Y:S02]  /*8a60*/  @!P1 SYNCS.PHASECHK.TRANS64 P1, [R3+URZ+0x50], R0 ;  /* 0x00005000030095a7 */ /* 0x000ee400080210ff */
[----:B---3--:R-:W-:Y:S05]  /*8a70*/  @!P1 BRA `(.L_x_91) ;  /* 0xfffffffc00f09947 */ /* 0x008fea000383ffff */
[----:B------:R-:W-:Y:S05]  /*8a80*/  BRA `(.L_x_90) ;  /* 0xffffffc800b47947 */ /* 0x000fea000383ffff */
.L_x_93:
[----:B-1----:R1:W4:Y:S02]  /*8a90*/  SYNCS.PHASECHK.TRANS64.TRYWAIT P0, [R207+URZ+0xa0], R2 ;  /* 0x0000a002cf0075a7 */ /* 0x00232400080011ff */
[----:B----4-:R-:W-:Y:S05]  /*8aa0*/  @!P0 NANOSLEEP.SYNCS 0x989680 ;  /* 0x009896800000895d */ /* 0x010fea0003900000 */
[----:B------:R-:W4:Y:S02]  /*8ab0*/  @!P0 SYNCS.PHASECHK.TRANS64 P0, [R207+URZ+0xa0], R2 ;  /* 0x0000a002cf0085a7 */ /* 0x000f2400080010ff */
[----:B----4-:R-:W-:Y:S05]  /*8ac0*/  @!P0 BRA `(.L_x_93) ;  /* 0xfffffffc00f08947 */ /* 0x010fea000383ffff */
[----:B------:R-:W-:Y:S05]  /*8ad0*/  BRA `(.L_x_92) ;  /* 0xffffffcc00107947 */ /* 0x000fea000383ffff */
.L_x_102:
[----:B--2---:R2:W3:Y:S02]  /*8ae0*/  SYNCS.PHASECHK.TRANS64.TRYWAIT P0, [R210+URZ+0x50], R3 ;  /* 0x00005003d20075a7 */ /* 0x0044e400080011ff */
[----:B---3--:R-:W-:Y:S05]  /*8af0*/  @!P0 NANOSLEEP.SYNCS 0x989680 ;  /* 0x009896800000895d */ /* 0x008fea0003900000 */
[----:B------:R-:W3:Y:S02]  /*8b00*/  @!P0 SYNCS.PHASECHK.TRANS64 P0, [R210+URZ+0x50], R3 ;  /* 0x00005003d20085a7 */ /* 0x000ee400080010ff */
[----:B---3--:R-:W-:Y:S05]  /*8b10*/  @!P0 BRA `(.L_x_102) ;  /* 0xfffffffc00f08947 */ /* 0x008fea000383ffff */
[----:B------:R-:W-:Y:S05]  /*8b20*/  BRA `(.L_x_101) ;  /* 0xffffffe0001c7947 */ /* 0x000fea000383ffff */
        .weak           $__internal_0_$__cuda_sm10x_tcgen05_guardrail_trap_col_being_dealloced_not_returned_by_alloc
        .type           $__internal_0_$__cuda_sm10x_tcgen05_guardrail_trap_col_being_dealloced_not_returned_by_alloc,@function
        .size           $__internal_0_$__cuda_sm10x_tcgen05_guardrail_trap_col_being_dealloced_not_returned_by_alloc,($__internal_1_$__cuda_sm10x_tcgen05_guardrail_trap_phase_invalid_during_alloc - $__internal_0_$__cuda_sm10x_tcgen05_guardrail_trap_col_being_dealloced_not_returned_by_alloc)
$__internal_0_$__cuda_sm10x_tcgen05_guardrail_trap_col_being_dealloced_not_returned_by_alloc:
[----:B------:R-:W-:Y:S05]  /*8b30*/  BPT.TRAP 0x1 ;  /* 0x000000040000795c */ /* 0x000fea0000300000 */
[----:B------:R-:W-:-:S04]  /*8b40*/  HFMA2 R3, -RZ, RZ, 0, 0 ;  /* 0x00000000ff037431 */ /* 0x000fc800000001ff */
[----:B------:R-:W-:Y:S05]  /*8b50*/  RET.REL.NODEC R2 `(_ZN7cutlass13device_kernelINS_4gemm6kernel13GemmUniversalIN4cute5tupleIJiiiiEEENS1_10collective13CollectiveMmaINS1_35MainloopSm100TmaUmmaWarpSpecializedILi5ELi2ELi4ENS5_IJNS4_1CILi1EEESB_SB_EEEEENS5_IJNSA_ILi128EEESE_NSA_ILi32EEEEEENS_12float_e4m3_tENS5_IJlSB_lEEESH_SI_NS4_8TiledMMAINS4_8MMA_AtomIJNS4_10MMA_TraitsINS4_19SM100_MMA_F8F6F4_SSEJSH_SH_fSE_SE_NS4_17integral_constantINS4_4UMMA5MajorELSP_0EEESQ_NSN_INSO_7ScaleInELSR_0EEESS_EEEEEENS4_6LayoutISC_NS5_IJNSA_ILi0EEESW_SW_EEEEENS5_IJNS4_10UnderscoreESZ_SZ_EEEEENS4_13SM90_TMA_LOADENS4_14ComposedLayoutINS4_7SwizzleILi1ELi4ELi3EEENS4_18smem_ptr_flag_bitsILi8EEENSV_INS5_IJNSA_ILi8EEESF_EEENS5_IJSF_SB_EEEEEEEvNS4_8identityES12_S1C_vS1D_EENS_8epilogue10collective18CollectiveEpilogueINS1F_23Sm100TmaWarpSpecializedILi2ELi2ELi64ELb0ELb0EEEJSG_NS5_IJNSV_ISE_SB_EENSV_INSA_ILi64EEESB_EEEEESH_SI_SH_SI_NS1F_6fusion15FusionCallbacksIS1J_NS1O_17LinearCombinationISH_fSH_fLNS_15FloatRoundStyleE2EEESG_S1N_JEEENS4_5SM1004TMEM4LOAD26SM100_TMEM_LOAD_32dp32b64xES12_NS13_INS14_ILi2ELi4ELi3EEES17_NSV_INS5_IJS18_S1L_EEENS5_IJS1L_SB_EEEEEEENS4_39AutoVectorizingCopyWithAssumedAlignmentILi128EEENS4_14SM90_TMA_STOREES22_S24_S24_EEEvvEEEEvNT_6ParamsE) ;  /* 0xffffff7402287950 */ /* 0x000fea0003c3ffff */
        .weak           $__internal_1_$__cuda_sm10x_tcgen05_guardrail_trap_phase_invalid_during_alloc
        .type           $__internal_1_$__cuda_sm10x_tcgen05_guardrail_trap_phase_invalid_during_alloc,@function
        .size           $__internal_1_$__cuda_sm10x_tcgen05_guardrail_trap_phase_invalid_during_alloc,($__internal_2_$__cuda_sm10x_tcgen05_guardrail_trap_unallocated_columns_being_dealloced - $__internal_1_$__cuda_sm10x_tcgen05_guardrail_trap_phase_invalid_during_alloc)
$__internal_1_$__cuda_sm10x_tcgen05_guardrail_trap_phase_invalid_during_alloc:
[----:B------:R-:W-:Y:S05]  /*8b60*/  BPT.TRAP 0x1 ;  /* 0x000000040000795c */ /* 0x000fea0000300000 */
[----:B------:R-:W-:-:S04]  /*8b70*/  MOV R3, 0x0 ;  /* 0x0000000000037802 */ /* 0x000fc80000000f00 */
[----:B------:R-:W-:Y:S05]  /*8b80*/  RET.REL.NODEC R2 `(_ZN7cutlass13device_kernelINS_4gemm6kernel13GemmUniversalIN4cute5tupleIJiiiiEEENS1_10collective13CollectiveMmaINS1_35MainloopSm100TmaUmmaWarpSpecializedILi5ELi2ELi4ENS5_IJNS4_1CILi1EEESB_SB_EEEEENS5_IJNSA_ILi128EEESE_NSA_ILi32EEEEEENS_12float_e4m3_tENS5_IJlSB_lEEESH_SI_NS4_8TiledMMAINS4_8MMA_AtomIJNS4_10MMA_TraitsINS4_19SM100_MMA_F8F6F4_SSEJSH_SH_fSE_SE_NS4_17integral_constantINS4_4UMMA5MajorELSP_0EEESQ_NSN_INSO_7ScaleInELSR_0EEESS_EEEEEENS4_6LayoutISC_NS5_IJNSA_ILi0EEESW_SW_EEEEENS5_IJNS4_10UnderscoreESZ_SZ_EEEEENS4_13SM90_TMA_LOADENS4_14ComposedLayoutINS4_7SwizzleILi1ELi4ELi3EEENS4_18smem_ptr_flag_bitsILi8EEENSV_INS5_IJNSA_ILi8EEESF_EEENS5_IJSF_SB_EEEEEEEvNS4_8identityES12_S1C_vS1D_EENS_8epilogue10collective18CollectiveEpilogueINS1F_23Sm100TmaWarpSpecializedILi2ELi2ELi64ELb0ELb0EEEJSG_NS5_IJNSV_ISE_SB_EENSV_INSA_ILi64EEESB_EEEEESH_SI_SH_SI_NS1F_6fusion15FusionCallbacksIS1J_NS1O_17LinearCombinationISH_fSH_fLNS_15FloatRoundStyleE2EEESG_S1N_JEEENS4_5SM1004TMEM4LOAD26SM100_TMEM_LOAD_32dp32b64xES12_NS13_INS14_ILi2ELi4ELi3EEES17_NSV_INS5_IJS18_S1L_EEENS5_IJS1L_SB_EEEEEEENS4_39AutoVectorizingCopyWithAssumedAlignmentILi128EEENS4_14SM90_TMA_STOREES22_S24_S24_EEEvvEEEEvNT_6ParamsE) ;  /* 0xffffff74021c7950 */ /* 0x000fea0003c3ffff */
        .weak           $__internal_2_$__cuda_sm10x_tcgen05_guardrail_trap_unallocated_columns_being_dealloced
        .type           $__internal_2_$__cuda_sm10x_tcgen05_guardrail_trap_unallocated_columns_being_dealloced,@function
        .size           $__internal_2_$__cuda_sm10x_tcgen05_guardrail_trap_unallocated_columns_being_dealloced,(.L_x_146 - $__internal_2_$__cuda_sm10x_tcgen05_guardrail_trap_unallocated_columns_being_dealloced)
$__internal_2_$__cuda_sm10x_tcgen05_guardrail_trap_unallocated_columns_being_dealloced:
[----:B------:R-:W-:Y:S05]  /*8b90*/  BPT.TRAP 0x1 ;  /* 0x000000040000795c */ /* 0x000fea0000300000 */
[----:B------:R-:W-:-:S04]  /*8ba0*/  HFMA2 R3, -RZ, RZ, 0, 0 ;  /* 0x00000000ff037431 */ /* 0x000fc800000001ff */
[----:B------:R-:W-:Y:S05]  /*8bb0*/  RET.REL.NODEC R2 `(_ZN7cutlass13device_kernelINS_4gemm6kernel13GemmUniversalIN4cute5tupleIJiiiiEEENS1_10collective13CollectiveMmaINS1_35MainloopSm100TmaUmmaWarpSpecializedILi5ELi2ELi4ENS5_IJNS4_1CILi1EEESB_SB_EEEEENS5_IJNSA_ILi128EEESE_NSA_ILi32EEEEEENS_12float_e4m3_tENS5_IJlSB_lEEESH_SI_NS4_8TiledMMAINS4_8MMA_AtomIJNS4_10MMA_TraitsINS4_19SM100_MMA_F8F6F4_SSEJSH_SH_fSE_SE_NS4_17integral_constantINS4_4UMMA5MajorELSP_0EEESQ_NSN_INSO_7ScaleInELSR_0EEESS_EEEEEENS4_6LayoutISC_NS5_IJNSA_ILi0EEESW_SW_EEEEENS5_IJNS4_10UnderscoreESZ_SZ_EEEEENS4_13SM90_TMA_LOADENS4_14ComposedLayoutINS4_7SwizzleILi1ELi4ELi3EEENS4_18smem_ptr_flag_bitsILi8EEENSV_INS5_IJNSA_ILi8EEESF_EEENS5_IJSF_SB_EEEEEEEvNS4_8identityES12_S1C_vS1D_EENS_8epilogue10collective18CollectiveEpilogueINS1F_23Sm100TmaWarpSpecializedILi2ELi2ELi64ELb0ELb0EEEJSG_NS5_IJNSV_ISE_SB_EENSV_INSA_ILi64EEESB_EEEEESH_SI_SH_SI_NS1F_6fusion15FusionCallbacksIS1J_NS1O_17LinearCombinationISH_fSH_fLNS_15FloatRoundStyleE2EEESG_S1N_JEEENS4_5SM1004TMEM4LOAD26SM100_TMEM_LOAD_32dp32b64xES12_NS13_INS14_ILi2ELi4ELi3EEES17_NSV_INS5_IJS18_S1L_EEENS5_IJS1L_SB_EEEEEEENS4_39AutoVectorizingCopyWithAssumedAlignmentILi128EEENS4_14SM90_TMA_STOREES22_S24_S24_EEEvvEEEEvNT_6ParamsE) ;  /* 0xffffff7402107950 */ /* 0x000fea0003c3ffff */
.L_x_145:
[----:B------:R-:W-:-:S00]  /*8bc0*/  BRA `(.L_x_145) ;  /* 0xfffffffc00fc7947 */ /* 0x000fc0000383ffff */
[----:B------:R-:W-:-:S00]  /*8bd0*/  NOP ;  /* 0x0000000000007918 */ /* 0x000fc00000000000 */
        /* <DEDUP_REMOVED lines=10> */
.L_x_146:


//--------------------- .nv.global.init           --------------------------
	.section	.nv.global.init,"aw",@progbits
.nv.global.init:
	.type		$str$27,@object
	.size		$str$27,($str$28 - $str$27)
$str$27:
        /*0000*/ 	.byte	0x28, 0x61, 0x64, 0x64, 0x72, 0x65, 0x73, 0x73, 0x20, 0x26, 0x20, 0x6d, 0x61, 0x73, 0x6b, 0x29
        /*0010*/ 	.byte	0x20, 0x3d, 0x3d, 0x20, 0x30, 0x00
	.type		$str$28,@object
	.size		$str$28,($str$26 - $str$28)
$str$28:
        /*0016*/ 	.byte	0x2f, 0x74, 0x6d, 0x70, 0x2f, 0x63, 0x75, 0x74, 0x6c, 0x61, 0x73, 0x73, 0x5f, 0x73, 0x77, 0x65
        /*0026*/ 	.byte	0x65, 0x70, 0x5f, 0x73, 0x72, 0x63, 0x2f, 0x69, 0x6e, 0x63, 0x6c, 0x75, 0x64, 0x65, 0x2f, 0x63
        /*0036*/ 	.byte	0x75, 0x74, 0x65, 0x2f, 0x70, 0x6f, 0x69, 0x6e, 0x74, 0x65, 0x72, 0x5f, 0x66, 0x6c, 0x61, 0x67
        /*0046*/ 	.byte	0x67, 0x65, 0x64, 0x2e, 0x68, 0x70, 0x70, 0x00
	.type		$str$26,@object
	.size		$str$26,($str$25 - $str$26)
$str$26:
        /*004e*/ 	.byte	0x2f, 0x74, 0x6d, 0x70, 0x2f, 0x63, 0x75, 0x74, 0x6c, 0x61, 0x73, 0x73, 0x5f, 0x73, 0x77, 0x65
        /*005e*/ 	.byte	0x65, 0x70, 0x5f, 0x73, 0x72, 0x63, 0x2f, 0x69, 0x6e, 0x63, 0x6c, 0x75, 0x64, 0x65, 0x2f, 0x63
        /*006e*/ 	.byte	0x75, 0x74, 0x65, 0x2f, 0x61, 0x74, 0x6f, 0x6d, 0x2f, 0x63, 0x6f, 0x70, 0x79, 0x5f, 0x74, 0x72
        /*007e*/ 	.byte	0x61, 0x69, 0x74, 0x73, 0x5f, 0x73, 0x6d, 0x31, 0x30, 0x30, 0x2e, 0x68, 0x70, 0x70, 0x00
	.type		$str$25,@object
	.size		$str$25,(__unnamed_1 - $str$25)
$str$25:
        /*008d*/ 	.byte	0x28, 0x28, 0x75, 0x69, 0x6e, 0x74, 0x33, 0x32, 0x5f, 0x74, 0x28, 0x74, 0x68, 0x72, 0x65, 0x61
        /*009d*/ 	.byte	0x64, 0x49, 0x64, 0x78, 0x2e, 0x78, 0x29, 0x20, 0x2f, 0x20, 0x33, 0x32, 0x29, 0x20, 0x25, 0x20
        /*00ad*/ 	.byte	0x34, 0x29, 0x20, 0x3d, 0x3d, 0x20, 0x28, 0x28, 0x28, 0x74, 0x6d, 0x65, 0x6d, 0x5f, 0x61, 0x64
        /*00bd*/ 	.byte	0x64, 0x72, 0x20, 0x3e, 0x3e, 0x20, 0x31, 0x36, 0x29, 0x20, 0x2f, 0x20, 0x33, 0x32, 0x29, 0x20
        /*00cd*/ 	.byte	0x25, 0x20, 0x34, 0x29, 0x00
	.type		__unnamed_1,@object
	.size		__unnamed_1,(__unnamed_2 - __unnamed_1)
__unnamed_1:
        /*00d2*/ 	.byte	0x61, 0x75, 0x74, 0x6f, 0x20, 0x63, 0x75, 0x74, 0x65, 0x3a, 0x3a, 0x61, 0x73, 0x5f, 0x70, 0x6f
        /* <DEDUP_REMOVED lines=24> */
        /*0262*/ 	.byte	0x43, 0x3c, 0x38, 0x31, 0x39, 0x32, 0x3e, 0x3e, 0x3e, 0x3e, 0x5d, 0x00
	.type		__unnamed_2,@object
	.size		__unnamed_2,(.L_2 - __unnamed_2)
__unnamed_2:
        /* <DEDUP_REMOVED lines=42> */
        /*050e*/ 	.byte	0x3e, 0x3e, 0x3e, 0x3e, 0x5d, 0x00
.L_2:


//--------------------- .nv.shared._ZN7cutlass13device_kernelINS_4gemm6kernel13GemmUniversalIN4cute5tupleIJiiiiEEENS1_10collective13CollectiveMmaINS1_35MainloopSm100TmaUmmaWarpSpecializedILi5ELi2ELi4ENS5_IJNS4_1CILi1EEESB_SB_EEEEENS5_IJNSA_ILi128EEESE_NSA_ILi32EEEEEENS_12float_e4m3_tENS5_IJlSB_lEEESH_SI_NS4_8TiledMMAINS4_8MMA_AtomIJNS4_10MMA_TraitsINS4_19SM100_MMA_F8F6F4_SSEJSH_SH_fSE_SE_NS4_17integral_constantINS4_4UMMA5MajorELSP_0EEESQ_NSN_INSO_7ScaleInELSR_0EEESS_EEEEEENS4_6LayoutISC_NS5_IJNSA_ILi0EEESW_SW_EEEEENS5_IJNS4_10UnderscoreESZ_SZ_EEEEENS4_13SM90_TMA_LOADENS4_14ComposedLayoutINS4_7SwizzleILi1ELi4ELi3EEENS4_18smem_ptr_flag_bitsILi8EEENSV_INS5_IJNSA_ILi8EEESF_EEENS5_IJSF_SB_EEEEEEEvNS4_8identityES12_S1C_vS1D_EENS_8epilogue10collective18CollectiveEpilogueINS1F_23Sm100TmaWarpSpecializedILi2ELi2ELi64ELb0ELb0EEEJSG_NS5_IJNSV_ISE_SB_EENSV_INSA_ILi64EEESB_EEEEESH_SI_SH_SI_NS1F_6fusion15FusionCallbacksIS1J_NS1O_17LinearCombinationISH_fSH_fLNS_15FloatRoundStyleE2EEESG_S1N_JEEENS4_5SM1004TMEM4LOAD26SM100_TMEM_LOAD_32dp32b64xES12_NS13_INS14_ILi2ELi4ELi3EEES17_NSV_INS5_IJS18_S1L_EEENS5_IJS1L_SB_EEEEEEENS4_39AutoVectorizingCopyWithAssumedAlignmentILi128EEENS4_14SM90_TMA_STOREES22_S24_S24_EEEvvEEEEvNT_6ParamsE --------------------------
	.section	.nv.shared._ZN7cutlass13device_kernelINS_4gemm6kernel13GemmUniversalIN4cute5tupleIJiiiiEEENS1_10collective13CollectiveMmaINS1_35MainloopSm100TmaUmmaWarpSpecializedILi5ELi2ELi4ENS5_IJNS4_1CILi1EEESB_SB_EEEEENS5_IJNSA_ILi128EEESE_NSA_ILi32EEEEEENS_12float_e4m3_tENS5_IJlSB_lEEESH_SI_NS4_8TiledMMAINS4_8MMA_AtomIJNS4_10MMA_TraitsINS4_19SM100_MMA_F8F6F4_SSEJSH_SH_fSE_SE_NS4_17integral_constantINS4_4UMMA5MajorELSP_0EEESQ_NSN_INSO_7ScaleInELSR_0EEESS_EEEEEENS4_6LayoutISC_NS5_IJNSA_ILi0EEESW_SW_EEEEENS5_IJNS4_10UnderscoreESZ_SZ_EEEEENS4_13SM90_TMA_LOADENS4_14ComposedLayoutINS4_7SwizzleILi1ELi4ELi3EEENS4_18smem_ptr_flag_bitsILi8EEENSV_INS5_IJNSA_ILi8EEESF_EEENS5_IJSF_SB_EEEEEEEvNS4_8identityES12_S1C_vS1D_EENS_8epilogue10collective18CollectiveEpilogueINS1F_23Sm100TmaWarpSpecializedILi2ELi2ELi64ELb0ELb0EEEJSG_NS5_IJNSV_ISE_SB_EENSV_INSA_ILi64EEESB_EEEEESH_SI_SH_SI_NS1F_6fusion15FusionCallbacksIS1J_NS1O_17LinearCombinationISH_fSH_fLNS_15FloatRoundStyleE2EEESG_S1N_JEEENS4_5SM1004TMEM4LOAD26SM100_TMEM_LOAD_32dp32b64xES12_NS13_INS14_ILi2ELi4ELi3EEES17_NSV_INS5_IJS18_S1L_EEENS5_IJS1L_SB_EEEEEEENS4_39AutoVectorizingCopyWithAssumedAlignmentILi128EEENS4_14SM90_TMA_STOREES22_S24_S24_EEEvvEEEEvNT_6ParamsE,"aw",@nobits
	.sectionflags	@""
	.align	16
	.zero		1024


//--------------------- .nv.shared.reserved.0     --------------------------
	.section	.nv.shared.reserved.0,"aw",@nobits
	.weak		__nv_reservedSMEM_offset_0_alias
	.size		__nv_reservedSMEM_offset_0_alias, 0, 64
	.other		__nv_reservedSMEM_offset_0_alias,@"STO_CUDA_RESERVED_SHARED STV_DEFAULT"
__nv_reservedSMEM_offset_0_alias:
	.zero		0
.nv.shared.reserved.0:
	.zero		64
	.weak		__nv_reservedSMEM_tcgen05_partition
	.type		__nv_reservedSMEM_tcgen05_partition,@object
	.size		__nv_reservedSMEM_tcgen05_partition,(.L_0 - __nv_reservedSMEM_tcgen05_partition)
__nv_reservedSMEM_tcgen05_partition:
	.zero		32
.L_0:


//--------------------- .nv.global                --------------------------
	.section	.nv.global,"aw",@nobits
.nv.global:
	.type		_ZN39_INTERNAL_b7a0fb98_4_k_cu_a904de3a_78184cute1_E,@object
	.size		_ZN39_INTERNAL_b7a0fb98_4_k_cu_a904de3a_78184cute1_E,(_ZN39_INTERNAL_b7a0fb98_4_k_cu_a904de3a_78184cuda3std3__45__cpo6cbeginE - _ZN39_INTERNAL_b7a0fb98_4_k_cu_a904de3a_78184cute1_E)
_ZN39_INTERNAL_b7a0fb98_4_k_cu_a904de3a_78184cute1_E:
	.zero		1
	.type		_ZN39_INTERNAL_b7a0fb98_4_k_cu_a904de3a_78184cuda3std3__45__cpo6cbeginE,@object
	.size		_ZN39_INTERNAL_b7a0fb98_4_k_cu_a904de3a_78184cuda3std3__45__cpo6cbeginE,(_ZN39_INTERNAL_b7a0fb98_4_k_cu_a904de3a_78184cuda3std3__48in_placeE - _ZN39_INTERNAL_b7a0fb98_4_k_cu_a904de3a_78184cuda3std3__45__cpo6cbeginE)
_ZN39_INTERNAL_b7a0fb98_4_k_cu_a904de3a_78184cuda3std3__45__cpo6cbeginE:
	.zero		1
	.type		_ZN39_INTERNAL_b7a0fb98_4_k_cu_a904de3a_78184cuda3std3__48in_placeE,@object
	.size		_ZN39_INTERNAL_b7a0fb98_4_k_cu_a904de3a_78184cuda3std3__48in_placeE,(_ZN39_INTERNAL_b7a0fb98_4_k_cu_a904de3a_78184cuda3std6ranges3__45__cpo9iter_moveE - _ZN39_INTERNAL_b7a0fb98_4_k_cu_a904de3a_78184cuda3std3__48in_placeE)
_ZN39_INTERNAL_b7a0fb98_4_k_cu_a904de3a_78184cuda3std3__48in_placeE:
	.zero		1
	.type		_ZN39_INTERNAL_b7a0fb98_4_k_cu_a904de3a_78184cuda3std6ranges3__45__cpo9iter_moveE,@object
	.size		_ZN39_INTERNAL_b7a0fb98_4_k_cu_a904de3a_78184cuda3std6ranges3__45__cpo9iter_moveE,(_ZN39_INTERNAL_b7a0fb98_4_k_cu_a904de3a_78184cuda3std3__45__cpo5beginE - _ZN39_INTERNAL_b7a0fb98_4_k_cu_a904de3a_78184cuda3std6ranges3__45__cpo9iter_moveE)
_ZN39_INTERNAL_b7a0fb98_4_k_cu_a904de3a_78184cuda3std6ranges3__45__cpo9iter_moveE:
	.zero		1
	.type		_ZN39_INTERNAL_b7a0fb98_4_k_cu_a904de3a_78184cuda3std3__45__cpo5beginE,@object
	.size		_ZN39_INTERNAL_b7a0fb98_4_k_cu_a904de3a_78184cuda3std3__45__cpo5beginE,(_ZN39_INTERNAL_b7a0fb98_4_k_cu_a904de3a_78184cuda3std3__441_GLOBAL__N__b7a0fb98_4_k_cu_a904de3a_78186ignoreE - _ZN39_INTERNAL_b7a0fb98_4_k_cu_a904de3a_78184cuda3std3__45__cpo5beginE)
_ZN39_INTERNAL_b7a0fb98_4_k_cu_a904de3a_78184cuda3std3__45__cpo5beginE:
	.zero		1
	.type		_ZN39_INTERNAL_b7a0fb98_4_k_cu_a904de3a_78184cuda3std3__441_GLOBAL__N__b7a0fb98_4_k_cu_a904de3a_78186ignoreE,@object
	.size		_ZN39_INTERNAL_b7a0fb98_4_k_cu_a904de3a_78184cuda3std3__441_GLOBAL__N__b7a0fb98_4_k_cu_a904de3a_78186ignoreE,(_ZN39_INTERNAL_b7a0fb98_4_k_cu_a904de3a_78184cute7productE - _ZN39_INTERNAL_b7a0fb98_4_k_cu_a904de3a_78184cuda3std3__441_GLOBAL__N__b7a0fb98_4_k_cu_a904de3a_78186ignoreE)
_ZN39_INTERNAL_b7a0fb98_4_k_cu_a904de3a_78184cuda3std3__441_GLOBAL__N__b7a0fb98_4_k_cu_a904de3a_78186ignoreE:
	.zero		1
	.type		_ZN39_INTERNAL_b7a0fb98_4_k_cu_a904de3a_78184cute7productE,@object
	.size		_ZN39_INTERNAL_b7a0fb98_4_k_cu_a904de3a_78184cute7productE,(_ZN39_INTERNAL_b7a0fb98_4_k_cu_a904de3a_78184cuda3std3__45__cpo3endE - _ZN39_INTERNAL_b7a0fb98_4_k_cu_a904de3a_78184cute7productE)
_ZN39_INTERNAL_b7a0fb98_4_k_cu_a904de3a_78184cute7productE:
	.zero		1
	.type		_ZN39_INTERNAL_b7a0fb98_4_k_cu_a904de3a_78184cuda3std3__45__cpo3endE,@object
	.size		_ZN39_INTERNAL_b7a0fb98_4_k_cu_a904de3a_78184cuda3std3__45__cpo3endE,(_ZN39_INTERNAL_b7a0fb98_4_k_cu_a904de3a_78184cuda3std3__419piecewise_constructE - _ZN39_INTERNAL_b7a0fb98_4_k_cu_a904de3a_78184cuda3std3__45__cpo3endE)
_ZN39_INTERNAL_b7a0fb98_4_k_cu_a904de3a_78184cuda3std3__45__cpo3endE:
	.zero		1
	.type		_ZN39_INTERNAL_b7a0fb98_4_k_cu_a904de3a_78184cuda3std3__419piecewise_constructE,@object
	.size		_ZN39_INTERNAL_b7a0fb98_4_k_cu_a904de3a_78184cuda3std3__419piecewise_constructE,(_ZN39_INTERNAL_b7a0fb98_4_k_cu_a904de3a_78184cuda3std3__45__cpo4cendE - _ZN39_INTERNAL_b7a0fb98_4_k_cu_a904de3a_78184cuda3std3__419piecewise_constructE)
_ZN39_INTERNAL_b7a0fb98_4_k_cu_a904de3a_78184cuda3std3__419piecewise_constructE:
	.zero		1
	.type		_ZN39_INTERNAL_b7a0fb98_4_k_cu_a904de3a_78184cuda3std3__45__cpo4cendE,@object
	.size		_ZN39_INTERNAL_b7a0fb98_4_k_cu_a904de3a_78184cuda3std3__45__cpo4cendE,(_ZN39_INTERNAL_b7a0fb98_4_k_cu_a904de3a_78184cuda3std6ranges3__45__cpo4swapE - _ZN39_INTERNAL_b7a0fb98_4_k_cu_a904de3a_78184cuda3std3__45__cpo4cendE)
_ZN39_INTERNAL_b7a0fb98_4_k_cu_a904de3a_78184cuda3std3__45__cpo4cendE:
	.zero		1
	.type		_ZN39_INTERNAL_b7a0fb98_4_k_cu_a904de3a_78184cuda3std6ranges3__45__cpo4swapE,@object
	.size		_ZN39_INTERNAL_b7a0fb98_4_k_cu_a904de3a_78184cuda3std6ranges3__45__cpo4swapE,(.L_10 - _ZN39_INTERNAL_b7a0fb98_4_k_cu_a904de3a_78184cuda3std6ranges3__45__cpo4swapE)
_ZN39_INTERNAL_b7a0fb98_4_k_cu_a904de3a_78184cuda3std6ranges3__45__cpo4swapE:
	.zero		1
.L_10:


//--------------------- .nv.constant0._ZN7cutlass13device_kernelINS_4gemm6kernel13GemmUniversalIN4cute5tupleIJiiiiEEENS1_10collective13CollectiveMmaINS1_35MainloopSm100TmaUmmaWarpSpecializedILi5ELi2ELi4ENS5_IJNS4_1CILi1EEESB_SB_EEEEENS5_IJNSA_ILi128EEESE_NSA_ILi32EEEEEENS_12float_e4m3_tENS5_IJlSB_lEEESH_SI_NS4_8TiledMMAINS4_8MMA_AtomIJNS4_10MMA_TraitsINS4_19SM100_MMA_F8F6F4_SSEJSH_SH_fSE_SE_NS4_17integral_constantINS4_4UMMA5MajorELSP_0EEESQ_NSN_INSO_7ScaleInELSR_0EEESS_EEEEEENS4_6LayoutISC_NS5_IJNSA_ILi0EEESW_SW_EEEEENS5_IJNS4_10UnderscoreESZ_SZ_EEEEENS4_13SM90_TMA_LOADENS4_14ComposedLayoutINS4_7SwizzleILi1ELi4ELi3EEENS4_18smem_ptr_flag_bitsILi8EEENSV_INS5_IJNSA_ILi8EEESF_EEENS5_IJSF_SB_EEEEEEEvNS4_8identityES12_S1C_vS1D_EENS_8epilogue10collective18CollectiveEpilogueINS1F_23Sm100TmaWarpSpecializedILi2ELi2ELi64ELb0ELb0EEEJSG_NS5_IJNSV_ISE_SB_EENSV_INSA_ILi64EEESB_EEEEESH_SI_SH_SI_NS1F_6fusion15FusionCallbacksIS1J_NS1O_17LinearCombinationISH_fSH_fLNS_15FloatRoundStyleE2EEESG_S1N_JEEENS4_5SM1004TMEM4LOAD26SM100_TMEM_LOAD_32dp32b64xES12_NS13_INS14_ILi2ELi4ELi3EEES17_NSV_INS5_IJS18_S1L_EEENS5_IJS1L_SB_EEEEEEENS4_39AutoVectorizingCopyWithAssumedAlignmentILi128EEENS4_14SM90_TMA_STOREES22_S24_S24_EEEvvEEEEvNT_6ParamsE --------------------------
	.section	.nv.constant0._ZN7cutlass13device_kernelINS_4gemm6kernel13GemmUniversalIN4cute5tupleIJiiiiEEENS1_10collective13CollectiveMmaINS1_35MainloopSm100TmaUmmaWarpSpecializedILi5ELi2ELi4ENS5_IJNS4_1CILi1EEESB_SB_EEEEENS5_IJNSA_ILi128EEESE_NSA_ILi32EEEEEENS_12float_e4m3_tENS5_IJlSB_lEEESH_SI_NS4_8TiledMMAINS4_8MMA_AtomIJNS4_10MMA_TraitsINS4_19SM100_MMA_F8F6F4_SSEJSH_SH_fSE_SE_NS4_17integral_constantINS4_4UMMA5MajorELSP_0EEESQ_NSN_INSO_7ScaleInELSR_0EEESS_EEEEEENS4_6LayoutISC_NS5_IJNSA_ILi0EEESW_SW_EEEEENS5_IJNS4_10UnderscoreESZ_SZ_EEEEENS4_13SM90_TMA_LOADENS4_14ComposedLayoutINS4_7SwizzleILi1ELi4ELi3EEENS4_18smem_ptr_flag_bitsILi8EEENSV_INS5_IJNSA_ILi8EEESF_EEENS5_IJSF_SB_EEEEEEEvNS4_8identityES12_S1C_vS1D_EENS_8epilogue10collective18CollectiveEpilogueINS1F_23Sm100TmaWarpSpecializedILi2ELi2ELi64ELb0ELb0EEEJSG_NS5_IJNSV_ISE_SB_EENSV_INSA_ILi64EEESB_EEEEESH_SI_SH_SI_NS1F_6fusion15FusionCallbacksIS1J_NS1O_17LinearCombinationISH_fSH_fLNS_15FloatRoundStyleE2EEESG_S1N_JEEENS4_5SM1004TMEM4LOAD26SM100_TMEM_LOAD_32dp32b64xES12_NS13_INS14_ILi2ELi4ELi3EEES17_NSV_INS5_IJS18_S1L_EEENS5_IJS1L_SB_EEEEEEENS4_39AutoVectorizingCopyWithAssumedAlignmentILi128EEENS4_14SM90_TMA_STOREES22_S24_S24_EEEvvEEEEvNT_6ParamsE,"a",@progbits
	.sectionflags	@""
	.align	4
.nv.constant0._ZN7cutlass13device_kernelINS_4gemm6kernel13GemmUniversalIN4cute5tupleIJiiiiEEENS1_10collective13CollectiveMmaINS1_35MainloopSm100TmaUmmaWarpSpecializedILi5ELi2ELi4ENS5_IJNS4_1CILi1EEESB_SB_EEEEENS5_IJNSA_ILi128EEESE_NSA_ILi32EEEEEENS_12float_e4m3_tENS5_IJlSB_lEEESH_SI_NS4_8TiledMMAINS4_8MMA_AtomIJNS4_10MMA_TraitsINS4_19SM100_MMA_F8F6F4_SSEJSH_SH_fSE_SE_NS4_17integral_constantINS4_4UMMA5MajorELSP_0EEESQ_NSN_INSO_7ScaleInELSR_0EEESS_EEEEEENS4_6LayoutISC_NS5_IJNSA_ILi0EEESW_SW_EEEEENS5_IJNS4_10UnderscoreESZ_SZ_EEEEENS4_13SM90_TMA_LOADENS4_14ComposedLayoutINS4_7SwizzleILi1ELi4ELi3EEENS4_18smem_ptr_flag_bitsILi8EEENSV_INS5_IJNSA_ILi8EEESF_EEENS5_IJSF_SB_EEEEEEEvNS4_8identityES12_S1C_vS1D_EENS_8epilogue10collective18CollectiveEpilogueINS1F_23Sm100TmaWarpSpecializedILi2ELi2ELi64ELb0ELb0EEEJSG_NS5_IJNSV_ISE_SB_EENSV_INSA_ILi64EEESB_EEEEESH_SI_SH_SI_NS1F_6fusion15FusionCallbacksIS1J_NS1O_17LinearCombinationISH_fSH_fLNS_15FloatRoundStyleE2EEESG_S1N_JEEENS4_5SM1004TMEM4LOAD26SM100_TMEM_LOAD_32dp32b64xES12_NS13_INS14_ILi2ELi4ELi3EEES17_NSV_INS5_IJS18_S1L_EEENS5_IJS1L_SB_EEEEEEENS4_39AutoVectorizingCopyWithAssumedAlignmentILi128EEENS4_14SM90_TMA_STOREES22_S24_S24_EEEvvEEEEvNT_6ParamsE:
	.zero		2944


//--------------------- SYMBOLS --------------------------

	.type		.nv.reservedSmem.offset0,@object
	.size		.nv.reservedSmem.offset0,0x4
	.type		.nv.reservedSmem.cap,@object
	.size		.nv.reservedSmem.cap,0x4
	.type		__assertfail,@function
